//
// Generated by NVIDIA NVVM Compiler
//
// Compiler Build ID: CL-36424714
// Cuda compilation tools, release 13.0, V13.0.88
// Based on NVVM 20.0.0
//

.version 9.0
.target sm_100
.address_size 64

	// .globl	_Z30matrixMulKernel_1thread1elemenPfS_S_iii

.visible .entry _Z30matrixMulKernel_1thread1elemenPfS_S_iii(
	.param .u64 .ptr .align 1 _Z30matrixMulKernel_1thread1elemenPfS_S_iii_param_0,
	.param .u64 .ptr .align 1 _Z30matrixMulKernel_1thread1elemenPfS_S_iii_param_1,
	.param .u64 .ptr .align 1 _Z30matrixMulKernel_1thread1elemenPfS_S_iii_param_2,
	.param .u32 _Z30matrixMulKernel_1thread1elemenPfS_S_iii_param_3,
	.param .u32 _Z30matrixMulKernel_1thread1elemenPfS_S_iii_param_4,
	.param .u32 _Z30matrixMulKernel_1thread1elemenPfS_S_iii_param_5
)
{
	.reg .pred 	%p<13>;
	.reg .b32 	%r<92>;
	.reg .b32 	%f<68>;
	.reg .b64 	%rd<69>;

	ld.param.u64 	%rd4, [_Z30matrixMulKernel_1thread1elemenPfS_S_iii_param_0];
	ld.param.u64 	%rd5, [_Z30matrixMulKernel_1thread1elemenPfS_S_iii_param_1];
	ld.param.u64 	%rd3, [_Z30matrixMulKernel_1thread1elemenPfS_S_iii_param_2];
	ld.param.u32 	%r45, [_Z30matrixMulKernel_1thread1elemenPfS_S_iii_param_3];
	ld.param.u32 	%r46, [_Z30matrixMulKernel_1thread1elemenPfS_S_iii_param_4];
	ld.param.u32 	%r44, [_Z30matrixMulKernel_1thread1elemenPfS_S_iii_param_5];
	cvta.to.global.u64 	%rd1, %rd5;
	cvta.to.global.u64 	%rd2, %rd4;
	mov.u32 	%r47, %ntid.y;
	mov.u32 	%r48, %ctaid.y;
	mov.u32 	%r49, %tid.y;
	mad.lo.s32 	%r1, %r47, %r48, %r49;
	mov.u32 	%r50, %ntid.x;
	mov.u32 	%r51, %ctaid.x;
	mul.lo.s32 	%r2, %r50, %r51;
	mov.u32 	%r3, %tid.x;
	add.s32 	%r4, %r2, %r3;
	setp.ge.u32 	%p1, %r1, %r46;
	setp.ge.u32 	%p2, %r4, %r45;
	or.pred  	%p3, %p2, %p1;
	@%p3 bra 	$L__BB0_14;
	setp.eq.s32 	%p4, %r44, 0;
	mov.f32 	%f67, 0f00000000;
	@%p4 bra 	$L__BB0_13;
	mul.lo.s32 	%r5, %r44, %r1;
	and.b32  	%r6, %r44, 7;
	setp.lt.u32 	%p5, %r44, 8;
	mov.f32 	%f67, 0f00000000;
	mov.b32 	%r90, 0;
	@%p5 bra 	$L__BB0_5;
	and.b32  	%r90, %r44, -8;
	neg.s32 	%r88, %r90;
	add.s32 	%r53, %r3, %r44;
	add.s32 	%r87, %r53, %r2;
	shl.b32 	%r10, %r44, 3;
	shl.b32 	%r54, %r44, 1;
	add.s32 	%r86, %r4, %r54;
	mad.lo.s32 	%r85, %r44, 3, %r4;
	shl.b32 	%r55, %r44, 2;
	add.s32 	%r84, %r4, %r55;
	mad.lo.s32 	%r83, %r44, 5, %r4;
	mad.lo.s32 	%r82, %r44, 6, %r4;
	mad.lo.s32 	%r81, %r44, 7, %r4;
	add.s32 	%r79, %r5, 3;
	mov.f32 	%f67, 0f00000000;
	mov.u32 	%r80, %r4;
$L__BB0_4:
	.pragma "nounroll";
	add.s32 	%r56, %r79, -3;
	mul.wide.u32 	%rd6, %r56, 4;
	add.s64 	%rd7, %rd2, %rd6;
	ld.global.f32 	%f17, [%rd7];
	mul.wide.u32 	%rd8, %r80, 4;
	add.s64 	%rd9, %rd1, %rd8;
	ld.global.f32 	%f18, [%rd9];
	fma.rn.f32 	%f19, %f17, %f18, %f67;
	add.s32 	%r57, %r79, -2;
	mul.wide.u32 	%rd10, %r57, 4;
	add.s64 	%rd11, %rd2, %rd10;
	ld.global.f32 	%f20, [%rd11];
	mul.wide.u32 	%rd12, %r87, 4;
	add.s64 	%rd13, %rd1, %rd12;
	ld.global.f32 	%f21, [%rd13];
	fma.rn.f32 	%f22, %f20, %f21, %f19;
	add.s32 	%r58, %r79, -1;
	mul.wide.u32 	%rd14, %r58, 4;
	add.s64 	%rd15, %rd2, %rd14;
	ld.global.f32 	%f23, [%rd15];
	mul.wide.u32 	%rd16, %r86, 4;
	add.s64 	%rd17, %rd1, %rd16;
	ld.global.f32 	%f24, [%rd17];
	fma.rn.f32 	%f25, %f23, %f24, %f22;
	add.s32 	%r59, %r79, 4;
	mul.wide.u32 	%rd18, %r79, 4;
	add.s64 	%rd19, %rd2, %rd18;
	ld.global.f32 	%f26, [%rd19];
	mul.wide.u32 	%rd20, %r85, 4;
	add.s64 	%rd21, %rd1, %rd20;
	ld.global.f32 	%f27, [%rd21];
	fma.rn.f32 	%f28, %f26, %f27, %f25;
	add.s32 	%r60, %r79, 1;
	mul.wide.u32 	%rd22, %r60, 4;
	add.s64 	%rd23, %rd2, %rd22;
	ld.global.f32 	%f29, [%rd23];
	mul.wide.u32 	%rd24, %r84, 4;
	add.s64 	%rd25, %rd1, %rd24;
	ld.global.f32 	%f30, [%rd25];
	fma.rn.f32 	%f31, %f29, %f30, %f28;
	add.s32 	%r61, %r79, 2;
	mul.wide.u32 	%rd26, %r61, 4;
	add.s64 	%rd27, %rd2, %rd26;
	ld.global.f32 	%f32, [%rd27];
	mul.wide.u32 	%rd28, %r83, 4;
	add.s64 	%rd29, %rd1, %rd28;
	ld.global.f32 	%f33, [%rd29];
	fma.rn.f32 	%f34, %f32, %f33, %f31;
	add.s32 	%r62, %r79, 3;
	mul.wide.u32 	%rd30, %r62, 4;
	add.s64 	%rd31, %rd2, %rd30;
	ld.global.f32 	%f35, [%rd31];
	mul.wide.u32 	%rd32, %r82, 4;
	add.s64 	%rd33, %rd1, %rd32;
	ld.global.f32 	%f36, [%rd33];
	fma.rn.f32 	%f37, %f35, %f36, %f34;
	mul.wide.u32 	%rd34, %r59, 4;
	add.s64 	%rd35, %rd2, %rd34;
	ld.global.f32 	%f38, [%rd35];
	mul.wide.u32 	%rd36, %r81, 4;
	add.s64 	%rd37, %rd1, %rd36;
	ld.global.f32 	%f39, [%rd37];
	fma.rn.f32 	%f67, %f38, %f39, %f37;
	add.s32 	%r88, %r88, 8;
	add.s32 	%r87, %r87, %r10;
	add.s32 	%r86, %r86, %r10;
	add.s32 	%r85, %r85, %r10;
	add.s32 	%r84, %r84, %r10;
	add.s32 	%r83, %r83, %r10;
	add.s32 	%r82, %r82, %r10;
	add.s32 	%r81, %r81, %r10;
	add.s32 	%r80, %r80, %r10;
	add.s32 	%r79, %r79, 8;
	setp.ne.s32 	%p6, %r88, 0;
	@%p6 bra 	$L__BB0_4;
$L__BB0_5:
	setp.eq.s32 	%p7, %r6, 0;
	@%p7 bra 	$L__BB0_13;
	and.b32  	%r39, %r44, 3;
	setp.lt.u32 	%p8, %r6, 4;
	@%p8 bra 	$L__BB0_8;
	add.s32 	%r63, %r90, %r5;
	mul.wide.u32 	%rd38, %r63, 4;
	add.s64 	%rd39, %rd2, %rd38;
	ld.global.f32 	%f41, [%rd39];
	mad.lo.s32 	%r64, %r90, %r44, %r4;
	mul.wide.u32 	%rd40, %r64, 4;
	add.s64 	%rd41, %rd1, %rd40;
	ld.global.f32 	%f42, [%rd41];
	fma.rn.f32 	%f43, %f41, %f42, %f67;
	add.s32 	%r65, %r63, 1;
	mul.wide.u32 	%rd42, %r65, 4;
	add.s64 	%rd43, %rd2, %rd42;
	ld.global.f32 	%f44, [%rd43];
	add.s32 	%r66, %r64, %r44;
	mul.wide.u32 	%rd44, %r66, 4;
	add.s64 	%rd45, %rd1, %rd44;
	ld.global.f32 	%f45, [%rd45];
	fma.rn.f32 	%f46, %f44, %f45, %f43;
	add.s32 	%r67, %r63, 2;
	mul.wide.u32 	%rd46, %r67, 4;
	add.s64 	%rd47, %rd2, %rd46;
	ld.global.f32 	%f47, [%rd47];
	add.s32 	%r68, %r66, %r44;
	mul.wide.u32 	%rd48, %r68, 4;
	add.s64 	%rd49, %rd1, %rd48;
	ld.global.f32 	%f48, [%rd49];
	fma.rn.f32 	%f49, %f47, %f48, %f46;
	add.s32 	%r69, %r63, 3;
	mul.wide.u32 	%rd50, %r69, 4;
	add.s64 	%rd51, %rd2, %rd50;
	ld.global.f32 	%f50, [%rd51];
	add.s32 	%r70, %r68, %r44;
	mul.wide.u32 	%rd52, %r70, 4;
	add.s64 	%rd53, %rd1, %rd52;
	ld.global.f32 	%f51, [%rd53];
	fma.rn.f32 	%f67, %f50, %f51, %f49;
	add.s32 	%r90, %r90, 4;
$L__BB0_8:
	setp.eq.s32 	%p9, %r39, 0;
	@%p9 bra 	$L__BB0_13;
	setp.eq.s32 	%p10, %r39, 1;
	@%p10 bra 	$L__BB0_11;
	add.s32 	%r71, %r90, %r5;
	mul.wide.u32 	%rd54, %r71, 4;
	add.s64 	%rd55, %rd2, %rd54;
	ld.global.f32 	%f53, [%rd55];
	mad.lo.s32 	%r72, %r90, %r44, %r4;
	mul.wide.u32 	%rd56, %r72, 4;
	add.s64 	%rd57, %rd1, %rd56;
	ld.global.f32 	%f54, [%rd57];
	fma.rn.f32 	%f55, %f53, %f54, %f67;
	add.s32 	%r73, %r71, 1;
	mul.wide.u32 	%rd58, %r73, 4;
	add.s64 	%rd59, %rd2, %rd58;
	ld.global.f32 	%f56, [%rd59];
	add.s32 	%r74, %r72, %r44;
	mul.wide.u32 	%rd60, %r74, 4;
	add.s64 	%rd61, %rd1, %rd60;
	ld.global.f32 	%f57, [%rd61];
	fma.rn.f32 	%f67, %f56, %f57, %f55;
	add.s32 	%r90, %r90, 2;
$L__BB0_11:
	and.b32  	%r75, %r44, 1;
	setp.eq.b32 	%p11, %r75, 1;
	not.pred 	%p12, %p11;
	@%p12 bra 	$L__BB0_13;
	add.s32 	%r76, %r90, %r5;
	mul.wide.u32 	%rd62, %r76, 4;
	add.s64 	%rd63, %rd2, %rd62;
	ld.global.f32 	%f58, [%rd63];
	mad.lo.s32 	%r77, %r90, %r44, %r4;
	mul.wide.u32 	%rd64, %r77, 4;
	add.s64 	%rd65, %rd1, %rd64;
	ld.global.f32 	%f59, [%rd65];
	fma.rn.f32 	%f67, %f58, %f59, %f67;
$L__BB0_13:
	mad.lo.s32 	%r78, %r44, %r1, %r4;
	cvta.to.global.u64 	%rd66, %rd3;
	mul.wide.u32 	%rd67, %r78, 4;
	add.s64 	%rd68, %rd66, %rd67;
	st.global.f32 	[%rd68], %f67;
$L__BB0_14:
	ret;

}
	// .globl	_Z27matrixMulKernel_1thread1rowPfS_S_iii
.visible .entry _Z27matrixMulKernel_1thread1rowPfS_S_iii(
	.param .u64 .ptr .align 1 _Z27matrixMulKernel_1thread1rowPfS_S_iii_param_0,
	.param .u64 .ptr .align 1 _Z27matrixMulKernel_1thread1rowPfS_S_iii_param_1,
	.param .u64 .ptr .align 1 _Z27matrixMulKernel_1thread1rowPfS_S_iii_param_2,
	.param .u32 _Z27matrixMulKernel_1thread1rowPfS_S_iii_param_3,
	.param .u32 _Z27matrixMulKernel_1thread1rowPfS_S_iii_param_4,
	.param .u32 _Z27matrixMulKernel_1thread1rowPfS_S_iii_param_5
)
{
	.reg .pred 	%p<12>;
	.reg .b32 	%r<95>;
	.reg .b32 	%f<68>;
	.reg .b64 	%rd<70>;

	ld.param.u64 	%rd5, [_Z27matrixMulKernel_1thread1rowPfS_S_iii_param_0];
	ld.param.u64 	%rd6, [_Z27matrixMulKernel_1thread1rowPfS_S_iii_param_1];
	ld.param.u32 	%r51, [_Z27matrixMulKernel_1thread1rowPfS_S_iii_param_3];
	ld.param.u32 	%r52, [_Z27matrixMulKernel_1thread1rowPfS_S_iii_param_4];
	cvta.to.global.u64 	%rd1, %rd6;
	cvta.to.global.u64 	%rd2, %rd5;
	mov.u32 	%r53, %ntid.y;
	mov.u32 	%r54, %ctaid.y;
	mov.u32 	%r55, %tid.y;
	mad.lo.s32 	%r1, %r53, %r54, %r55;
	setp.ge.u32 	%p1, %r1, %r52;
	setp.eq.s32 	%p2, %r51, 0;
	or.pred  	%p3, %p1, %p2;
	@%p3 bra 	$L__BB1_14;
	mul.lo.s32 	%r2, %r51, %r1;
	add.s32 	%r3, %r51, -1;
	and.b32  	%r4, %r51, 7;
	and.b32  	%r5, %r51, 3;
	and.b32  	%r6, %r51, -8;
	and.b32  	%r7, %r51, 1;
	neg.s32 	%r8, %r6;
	shl.b32 	%r9, %r51, 3;
	shl.b32 	%r10, %r51, 1;
	mul.lo.s32 	%r11, %r51, 3;
	shl.b32 	%r12, %r51, 2;
	mul.lo.s32 	%r13, %r51, 5;
	mul.lo.s32 	%r14, %r51, 6;
	mul.lo.s32 	%r15, %r51, 7;
	mov.f32 	%f67, 0f00000000;
	mov.b32 	%r81, 0;
$L__BB1_2:
	ld.param.u64 	%rd69, [_Z27matrixMulKernel_1thread1rowPfS_S_iii_param_2];
	setp.lt.u32 	%p4, %r3, 7;
	add.s32 	%r58, %r81, %r2;
	cvta.to.global.u64 	%rd7, %rd69;
	mul.wide.u32 	%rd8, %r58, 4;
	add.s64 	%rd3, %rd7, %rd8;
	mov.b32 	%r93, 0;
	@%p4 bra 	$L__BB1_5;
	add.s32 	%r82, %r2, 3;
	add.s32 	%r90, %r51, %r81;
	add.s32 	%r89, %r10, %r81;
	add.s32 	%r88, %r11, %r81;
	add.s32 	%r87, %r12, %r81;
	add.s32 	%r86, %r13, %r81;
	add.s32 	%r85, %r14, %r81;
	add.s32 	%r84, %r15, %r81;
	mov.u32 	%r83, %r81;
	mov.u32 	%r91, %r8;
$L__BB1_4:
	.pragma "nounroll";
	add.s32 	%r59, %r82, -3;
	mul.wide.u32 	%rd9, %r59, 4;
	add.s64 	%rd10, %rd2, %rd9;
	ld.global.f32 	%f16, [%rd10];
	mul.wide.u32 	%rd11, %r83, 4;
	add.s64 	%rd12, %rd1, %rd11;
	ld.global.f32 	%f17, [%rd12];
	fma.rn.f32 	%f18, %f16, %f17, %f67;
	st.global.f32 	[%rd3], %f18;
	add.s32 	%r60, %r82, -2;
	mul.wide.u32 	%rd13, %r60, 4;
	add.s64 	%rd14, %rd2, %rd13;
	ld.global.f32 	%f19, [%rd14];
	mul.wide.u32 	%rd15, %r90, 4;
	add.s64 	%rd16, %rd1, %rd15;
	ld.global.f32 	%f20, [%rd16];
	fma.rn.f32 	%f21, %f19, %f20, %f18;
	st.global.f32 	[%rd3], %f21;
	add.s32 	%r61, %r82, -1;
	mul.wide.u32 	%rd17, %r61, 4;
	add.s64 	%rd18, %rd2, %rd17;
	ld.global.f32 	%f22, [%rd18];
	mul.wide.u32 	%rd19, %r89, 4;
	add.s64 	%rd20, %rd1, %rd19;
	ld.global.f32 	%f23, [%rd20];
	fma.rn.f32 	%f24, %f22, %f23, %f21;
	st.global.f32 	[%rd3], %f24;
	add.s32 	%r62, %r82, 4;
	mul.wide.u32 	%rd21, %r82, 4;
	add.s64 	%rd22, %rd2, %rd21;
	ld.global.f32 	%f25, [%rd22];
	mul.wide.u32 	%rd23, %r88, 4;
	add.s64 	%rd24, %rd1, %rd23;
	ld.global.f32 	%f26, [%rd24];
	fma.rn.f32 	%f27, %f25, %f26, %f24;
	st.global.f32 	[%rd3], %f27;
	add.s32 	%r63, %r82, 1;
	mul.wide.u32 	%rd25, %r63, 4;
	add.s64 	%rd26, %rd2, %rd25;
	ld.global.f32 	%f28, [%rd26];
	mul.wide.u32 	%rd27, %r87, 4;
	add.s64 	%rd28, %rd1, %rd27;
	ld.global.f32 	%f29, [%rd28];
	fma.rn.f32 	%f30, %f28, %f29, %f27;
	st.global.f32 	[%rd3], %f30;
	add.s32 	%r64, %r82, 2;
	mul.wide.u32 	%rd29, %r64, 4;
	add.s64 	%rd30, %rd2, %rd29;
	ld.global.f32 	%f31, [%rd30];
	mul.wide.u32 	%rd31, %r86, 4;
	add.s64 	%rd32, %rd1, %rd31;
	ld.global.f32 	%f32, [%rd32];
	fma.rn.f32 	%f33, %f31, %f32, %f30;
	st.global.f32 	[%rd3], %f33;
	add.s32 	%r65, %r82, 3;
	mul.wide.u32 	%rd33, %r65, 4;
	add.s64 	%rd34, %rd2, %rd33;
	ld.global.f32 	%f34, [%rd34];
	mul.wide.u32 	%rd35, %r85, 4;
	add.s64 	%rd36, %rd1, %rd35;
	ld.global.f32 	%f35, [%rd36];
	fma.rn.f32 	%f36, %f34, %f35, %f33;
	st.global.f32 	[%rd3], %f36;
	mul.wide.u32 	%rd37, %r62, 4;
	add.s64 	%rd38, %rd2, %rd37;
	ld.global.f32 	%f37, [%rd38];
	mul.wide.u32 	%rd39, %r84, 4;
	add.s64 	%rd40, %rd1, %rd39;
	ld.global.f32 	%f38, [%rd40];
	fma.rn.f32 	%f67, %f37, %f38, %f36;
	st.global.f32 	[%rd3], %f67;
	add.s32 	%r91, %r91, 8;
	add.s32 	%r90, %r90, %r9;
	add.s32 	%r89, %r89, %r9;
	add.s32 	%r88, %r88, %r9;
	add.s32 	%r87, %r87, %r9;
	add.s32 	%r86, %r86, %r9;
	add.s32 	%r85, %r85, %r9;
	add.s32 	%r84, %r84, %r9;
	add.s32 	%r83, %r83, %r9;
	add.s32 	%r82, %r82, 8;
	setp.ne.s32 	%p5, %r91, 0;
	mov.u32 	%r93, %r6;
	@%p5 bra 	$L__BB1_4;
$L__BB1_5:
	setp.eq.s32 	%p6, %r4, 0;
	@%p6 bra 	$L__BB1_13;
	add.s32 	%r66, %r4, -1;
	setp.lt.u32 	%p7, %r66, 3;
	@%p7 bra 	$L__BB1_8;
	add.s32 	%r67, %r93, %r2;
	mul.wide.u32 	%rd41, %r67, 4;
	add.s64 	%rd42, %rd2, %rd41;
	ld.global.f32 	%f40, [%rd42];
	mad.lo.s32 	%r68, %r93, %r51, %r81;
	mul.wide.u32 	%rd43, %r68, 4;
	add.s64 	%rd44, %rd1, %rd43;
	ld.global.f32 	%f41, [%rd44];
	fma.rn.f32 	%f42, %f40, %f41, %f67;
	st.global.f32 	[%rd3], %f42;
	add.s32 	%r69, %r67, 1;
	mul.wide.u32 	%rd45, %r69, 4;
	add.s64 	%rd46, %rd2, %rd45;
	ld.global.f32 	%f43, [%rd46];
	add.s32 	%r70, %r68, %r51;
	mul.wide.u32 	%rd47, %r70, 4;
	add.s64 	%rd48, %rd1, %rd47;
	ld.global.f32 	%f44, [%rd48];
	fma.rn.f32 	%f45, %f43, %f44, %f42;
	st.global.f32 	[%rd3], %f45;
	add.s32 	%r71, %r67, 2;
	mul.wide.u32 	%rd49, %r71, 4;
	add.s64 	%rd50, %rd2, %rd49;
	ld.global.f32 	%f46, [%rd50];
	add.s32 	%r72, %r70, %r51;
	mul.wide.u32 	%rd51, %r72, 4;
	add.s64 	%rd52, %rd1, %rd51;
	ld.global.f32 	%f47, [%rd52];
	fma.rn.f32 	%f48, %f46, %f47, %f45;
	st.global.f32 	[%rd3], %f48;
	add.s32 	%r73, %r67, 3;
	mul.wide.u32 	%rd53, %r73, 4;
	add.s64 	%rd54, %rd2, %rd53;
	ld.global.f32 	%f49, [%rd54];
	add.s32 	%r74, %r72, %r51;
	mul.wide.u32 	%rd55, %r74, 4;
	add.s64 	%rd56, %rd1, %rd55;
	ld.global.f32 	%f50, [%rd56];
	fma.rn.f32 	%f67, %f49, %f50, %f48;
	st.global.f32 	[%rd3], %f67;
	add.s32 	%r93, %r93, 4;
$L__BB1_8:
	setp.eq.s32 	%p8, %r5, 0;
	@%p8 bra 	$L__BB1_13;
	setp.eq.s32 	%p9, %r5, 1;
	@%p9 bra 	$L__BB1_11;
	add.s32 	%r75, %r93, %r2;
	mul.wide.u32 	%rd57, %r75, 4;
	add.s64 	%rd58, %rd2, %rd57;
	ld.global.f32 	%f52, [%rd58];
	mad.lo.s32 	%r76, %r93, %r51, %r81;
	mul.wide.u32 	%rd59, %r76, 4;
	add.s64 	%rd60, %rd1, %rd59;
	ld.global.f32 	%f53, [%rd60];
	fma.rn.f32 	%f54, %f52, %f53, %f67;
	st.global.f32 	[%rd3], %f54;
	add.s32 	%r77, %r75, 1;
	mul.wide.u32 	%rd61, %r77, 4;
	add.s64 	%rd62, %rd2, %rd61;
	ld.global.f32 	%f55, [%rd62];
	add.s32 	%r78, %r76, %r51;
	mul.wide.u32 	%rd63, %r78, 4;
	add.s64 	%rd64, %rd1, %rd63;
	ld.global.f32 	%f56, [%rd64];
	fma.rn.f32 	%f67, %f55, %f56, %f54;
	st.global.f32 	[%rd3], %f67;
	add.s32 	%r93, %r93, 2;
$L__BB1_11:
	setp.eq.s32 	%p10, %r7, 0;
	@%p10 bra 	$L__BB1_13;
	add.s32 	%r79, %r93, %r2;
	mul.wide.u32 	%rd65, %r79, 4;
	add.s64 	%rd66, %rd2, %rd65;
	ld.global.f32 	%f57, [%rd66];
	mad.lo.s32 	%r80, %r93, %r51, %r81;
	mul.wide.u32 	%rd67, %r80, 4;
	add.s64 	%rd68, %rd1, %rd67;
	ld.global.f32 	%f58, [%rd68];
	fma.rn.f32 	%f67, %f57, %f58, %f67;
	st.global.f32 	[%rd3], %f67;
$L__BB1_13:
	add.s32 	%r81, %r81, 1;
	setp.ne.s32 	%p11, %r81, %r51;
	@%p11 bra 	$L__BB1_2;
$L__BB1_14:
	ret;

}
	// .globl	_Z30matrixMulKernel_1thread1columnPfS_S_iii
.visible .entry _Z30matrixMulKernel_1thread1columnPfS_S_iii(
	.param .u64 .ptr .align 1 _Z30matrixMulKernel_1thread1columnPfS_S_iii_param_0,
	.param .u64 .ptr .align 1 _Z30matrixMulKernel_1thread1columnPfS_S_iii_param_1,
	.param .u64 .ptr .align 1 _Z30matrixMulKernel_1thread1columnPfS_S_iii_param_2,
	.param .u32 _Z30matrixMulKernel_1thread1columnPfS_S_iii_param_3,
	.param .u32 _Z30matrixMulKernel_1thread1columnPfS_S_iii_param_4,
	.param .u32 _Z30matrixMulKernel_1thread1columnPfS_S_iii_param_5
)
{
	.reg .pred 	%p<10>;
	.reg .b32 	%r<92>;
	.reg .b32 	%f<68>;
	.reg .b64 	%rd<70>;

	ld.param.u64 	%rd5, [_Z30matrixMulKernel_1thread1columnPfS_S_iii_param_0];
	ld.param.u64 	%rd6, [_Z30matrixMulKernel_1thread1columnPfS_S_iii_param_1];
	ld.param.u32 	%r46, [_Z30matrixMulKernel_1thread1columnPfS_S_iii_param_3];
	cvta.to.global.u64 	%rd1, %rd6;
	cvta.to.global.u64 	%rd2, %rd5;
	mov.u32 	%r47, %ntid.x;
	mov.u32 	%r48, %ctaid.x;
	mul.lo.s32 	%r1, %r47, %r48;
	mov.u32 	%r2, %tid.x;
	add.s32 	%r3, %r1, %r2;
	setp.ge.u32 	%p1, %r3, %r46;
	@%p1 bra 	$L__BB2_14;
	and.b32  	%r4, %r46, 7;
	and.b32  	%r5, %r46, 3;
	and.b32  	%r6, %r46, -8;
	and.b32  	%r7, %r46, 1;
	neg.s32 	%r8, %r6;
	add.s32 	%r50, %r2, %r46;
	add.s32 	%r9, %r50, %r1;
	shl.b32 	%r10, %r46, 3;
	shl.b32 	%r51, %r46, 1;
	add.s32 	%r11, %r3, %r51;
	mad.lo.s32 	%r12, %r46, 3, %r3;
	shl.b32 	%r52, %r46, 2;
	add.s32 	%r13, %r3, %r52;
	mad.lo.s32 	%r14, %r46, 5, %r3;
	mad.lo.s32 	%r15, %r46, 6, %r3;
	mad.lo.s32 	%r16, %r46, 7, %r3;
	mov.f32 	%f67, 0f00000000;
	mov.b32 	%r78, 0;
$L__BB2_2:
	ld.param.u64 	%rd69, [_Z30matrixMulKernel_1thread1columnPfS_S_iii_param_2];
	add.s32 	%r54, %r46, -1;
	setp.lt.u32 	%p2, %r54, 7;
	mul.lo.s32 	%r18, %r78, %r46;
	add.s32 	%r55, %r18, %r3;
	cvta.to.global.u64 	%rd7, %rd69;
	mul.wide.u32 	%rd8, %r55, 4;
	add.s64 	%rd3, %rd7, %rd8;
	mov.b32 	%r90, 0;
	@%p2 bra 	$L__BB2_5;
	add.s32 	%r79, %r18, 3;
	mov.u32 	%r80, %r3;
	mov.u32 	%r81, %r16;
	mov.u32 	%r82, %r15;
	mov.u32 	%r83, %r14;
	mov.u32 	%r84, %r13;
	mov.u32 	%r85, %r12;
	mov.u32 	%r86, %r11;
	mov.u32 	%r87, %r9;
	mov.u32 	%r88, %r8;
$L__BB2_4:
	.pragma "nounroll";
	add.s32 	%r56, %r79, -3;
	mul.wide.u32 	%rd9, %r56, 4;
	add.s64 	%rd10, %rd2, %rd9;
	ld.global.f32 	%f16, [%rd10];
	mul.wide.u32 	%rd11, %r80, 4;
	add.s64 	%rd12, %rd1, %rd11;
	ld.global.f32 	%f17, [%rd12];
	fma.rn.f32 	%f18, %f16, %f17, %f67;
	st.global.f32 	[%rd3], %f18;
	add.s32 	%r57, %r79, -2;
	mul.wide.u32 	%rd13, %r57, 4;
	add.s64 	%rd14, %rd2, %rd13;
	ld.global.f32 	%f19, [%rd14];
	mul.wide.u32 	%rd15, %r87, 4;
	add.s64 	%rd16, %rd1, %rd15;
	ld.global.f32 	%f20, [%rd16];
	fma.rn.f32 	%f21, %f19, %f20, %f18;
	st.global.f32 	[%rd3], %f21;
	add.s32 	%r58, %r79, -1;
	mul.wide.u32 	%rd17, %r58, 4;
	add.s64 	%rd18, %rd2, %rd17;
	ld.global.f32 	%f22, [%rd18];
	mul.wide.u32 	%rd19, %r86, 4;
	add.s64 	%rd20, %rd1, %rd19;
	ld.global.f32 	%f23, [%rd20];
	fma.rn.f32 	%f24, %f22, %f23, %f21;
	st.global.f32 	[%rd3], %f24;
	add.s32 	%r59, %r79, 4;
	mul.wide.u32 	%rd21, %r79, 4;
	add.s64 	%rd22, %rd2, %rd21;
	ld.global.f32 	%f25, [%rd22];
	mul.wide.u32 	%rd23, %r85, 4;
	add.s64 	%rd24, %rd1, %rd23;
	ld.global.f32 	%f26, [%rd24];
	fma.rn.f32 	%f27, %f25, %f26, %f24;
	st.global.f32 	[%rd3], %f27;
	add.s32 	%r60, %r79, 1;
	mul.wide.u32 	%rd25, %r60, 4;
	add.s64 	%rd26, %rd2, %rd25;
	ld.global.f32 	%f28, [%rd26];
	mul.wide.u32 	%rd27, %r84, 4;
	add.s64 	%rd28, %rd1, %rd27;
	ld.global.f32 	%f29, [%rd28];
	fma.rn.f32 	%f30, %f28, %f29, %f27;
	st.global.f32 	[%rd3], %f30;
	add.s32 	%r61, %r79, 2;
	mul.wide.u32 	%rd29, %r61, 4;
	add.s64 	%rd30, %rd2, %rd29;
	ld.global.f32 	%f31, [%rd30];
	mul.wide.u32 	%rd31, %r83, 4;
	add.s64 	%rd32, %rd1, %rd31;
	ld.global.f32 	%f32, [%rd32];
	fma.rn.f32 	%f33, %f31, %f32, %f30;
	st.global.f32 	[%rd3], %f33;
	add.s32 	%r62, %r79, 3;
	mul.wide.u32 	%rd33, %r62, 4;
	add.s64 	%rd34, %rd2, %rd33;
	ld.global.f32 	%f34, [%rd34];
	mul.wide.u32 	%rd35, %r82, 4;
	add.s64 	%rd36, %rd1, %rd35;
	ld.global.f32 	%f35, [%rd36];
	fma.rn.f32 	%f36, %f34, %f35, %f33;
	st.global.f32 	[%rd3], %f36;
	mul.wide.u32 	%rd37, %r59, 4;
	add.s64 	%rd38, %rd2, %rd37;
	ld.global.f32 	%f37, [%rd38];
	mul.wide.u32 	%rd39, %r81, 4;
	add.s64 	%rd40, %rd1, %rd39;
	ld.global.f32 	%f38, [%rd40];
	fma.rn.f32 	%f67, %f37, %f38, %f36;
	st.global.f32 	[%rd3], %f67;
	add.s32 	%r88, %r88, 8;
	add.s32 	%r87, %r87, %r10;
	add.s32 	%r86, %r86, %r10;
	add.s32 	%r85, %r85, %r10;
	add.s32 	%r84, %r84, %r10;
	add.s32 	%r83, %r83, %r10;
	add.s32 	%r82, %r82, %r10;
	add.s32 	%r81, %r81, %r10;
	add.s32 	%r80, %r80, %r10;
	add.s32 	%r79, %r79, 8;
	setp.ne.s32 	%p3, %r88, 0;
	mov.u32 	%r90, %r6;
	@%p3 bra 	$L__BB2_4;
$L__BB2_5:
	setp.eq.s32 	%p4, %r4, 0;
	@%p4 bra 	$L__BB2_13;
	add.s32 	%r63, %r4, -1;
	setp.lt.u32 	%p5, %r63, 3;
	@%p5 bra 	$L__BB2_8;
	add.s32 	%r64, %r90, %r18;
	mul.wide.u32 	%rd41, %r64, 4;
	add.s64 	%rd42, %rd2, %rd41;
	ld.global.f32 	%f40, [%rd42];
	mad.lo.s32 	%r65, %r90, %r46, %r3;
	mul.wide.u32 	%rd43, %r65, 4;
	add.s64 	%rd44, %rd1, %rd43;
	ld.global.f32 	%f41, [%rd44];
	fma.rn.f32 	%f42, %f40, %f41, %f67;
	st.global.f32 	[%rd3], %f42;
	add.s32 	%r66, %r64, 1;
	mul.wide.u32 	%rd45, %r66, 4;
	add.s64 	%rd46, %rd2, %rd45;
	ld.global.f32 	%f43, [%rd46];
	add.s32 	%r67, %r65, %r46;
	mul.wide.u32 	%rd47, %r67, 4;
	add.s64 	%rd48, %rd1, %rd47;
	ld.global.f32 	%f44, [%rd48];
	fma.rn.f32 	%f45, %f43, %f44, %f42;
	st.global.f32 	[%rd3], %f45;
	add.s32 	%r68, %r64, 2;
	mul.wide.u32 	%rd49, %r68, 4;
	add.s64 	%rd50, %rd2, %rd49;
	ld.global.f32 	%f46, [%rd50];
	add.s32 	%r69, %r67, %r46;
	mul.wide.u32 	%rd51, %r69, 4;
	add.s64 	%rd52, %rd1, %rd51;
	ld.global.f32 	%f47, [%rd52];
	fma.rn.f32 	%f48, %f46, %f47, %f45;
	st.global.f32 	[%rd3], %f48;
	add.s32 	%r70, %r64, 3;
	mul.wide.u32 	%rd53, %r70, 4;
	add.s64 	%rd54, %rd2, %rd53;
	ld.global.f32 	%f49, [%rd54];
	add.s32 	%r71, %r69, %r46;
	mul.wide.u32 	%rd55, %r71, 4;
	add.s64 	%rd56, %rd1, %rd55;
	ld.global.f32 	%f50, [%rd56];
	fma.rn.f32 	%f67, %f49, %f50, %f48;
	st.global.f32 	[%rd3], %f67;
	add.s32 	%r90, %r90, 4;
$L__BB2_8:
	setp.eq.s32 	%p6, %r5, 0;
	@%p6 bra 	$L__BB2_13;
	setp.eq.s32 	%p7, %r5, 1;
	@%p7 bra 	$L__BB2_11;
	add.s32 	%r72, %r90, %r18;
	mul.wide.u32 	%rd57, %r72, 4;
	add.s64 	%rd58, %rd2, %rd57;
	ld.global.f32 	%f52, [%rd58];
	mad.lo.s32 	%r73, %r90, %r46, %r3;
	mul.wide.u32 	%rd59, %r73, 4;
	add.s64 	%rd60, %rd1, %rd59;
	ld.global.f32 	%f53, [%rd60];
	fma.rn.f32 	%f54, %f52, %f53, %f67;
	st.global.f32 	[%rd3], %f54;
	add.s32 	%r74, %r72, 1;
	mul.wide.u32 	%rd61, %r74, 4;
	add.s64 	%rd62, %rd2, %rd61;
	ld.global.f32 	%f55, [%rd62];
	add.s32 	%r75, %r73, %r46;
	mul.wide.u32 	%rd63, %r75, 4;
	add.s64 	%rd64, %rd1, %rd63;
	ld.global.f32 	%f56, [%rd64];
	fma.rn.f32 	%f67, %f55, %f56, %f54;
	st.global.f32 	[%rd3], %f67;
	add.s32 	%r90, %r90, 2;
$L__BB2_11:
	setp.eq.s32 	%p8, %r7, 0;
	@%p8 bra 	$L__BB2_13;
	add.s32 	%r76, %r90, %r18;
	mul.wide.u32 	%rd65, %r76, 4;
	add.s64 	%rd66, %rd2, %rd65;
	ld.global.f32 	%f57, [%rd66];
	mad.lo.s32 	%r77, %r90, %r46, %r3;
	mul.wide.u32 	%rd67, %r77, 4;
	add.s64 	%rd68, %rd1, %rd67;
	ld.global.f32 	%f58, [%rd68];
	fma.rn.f32 	%f67, %f57, %f58, %f67;
	st.global.f32 	[%rd3], %f67;
$L__BB2_13:
	add.s32 	%r78, %r78, 1;
	setp.ne.s32 	%p9, %r78, %r46;
	@%p9 bra 	$L__BB2_2;
$L__BB2_14:
	ret;

}


// ===== COMPILED SASS (sm_100) =====

	.target	sm_100

	.elftype	@"ET_EXEC"


//--------------------- .note.nv.tkinfo           --------------------------
	.section	.note.nv.tkinfo,"",@"SHT_NOTE"
	.sectionflags	@"SHF_NOTE_NV_TKINFO"
	.tkinfo
        /*0018*/ 	.word	0x00000002
        /*0030*/ 	.string	""
        /*0030*/ 	.string	"ptxas"
        /*0030*/ 	.string	"Cuda compilation tools, release 13.0, V13.0.88"
        /*0030*/ 	.string	"Build cuda_13.0.r13.0/compiler.36424714_0"
        /*0030*/ 	.string	"-arch sm_100 -m 64 "



//--------------------- .note.nv.cuinfo           --------------------------
	.section	.note.nv.cuinfo,"",@"SHT_NOTE"
	.sectionflags	@"SHF_NOTE_NV_CUINFO"
        /*0018*/ 	.short	0x0002
        /*001a*/ 	.short	0x0064
        /*001c*/ 	.short	0x0082
	.zero		2


//--------------------- .nv.info                  --------------------------
	.section	.nv.info,"",@"SHT_CUDA_INFO"
	.align	4


	//----- nvinfo : EIATTR_REGCOUNT
	.align		4
        /*0000*/ 	.byte	0x04, 0x2f
        /*0002*/ 	.short	(.L_1 - .L_0)
	.align		4
.L_0:
        /*0004*/ 	.word	index@(_Z30matrixMulKernel_1thread1elemenPfS_S_iii)
        /*0008*/ 	.word	0x00000020


	//----- nvinfo : EIATTR_FRAME_SIZE
	.align		4
.L_1:
        /*000c*/ 	.byte	0x04, 0x11
        /*000e*/ 	.short	(.L_3 - .L_2)
	.align		4
.L_2:
        /*0010*/ 	.word	index@(_Z30matrixMulKernel_1thread1elemenPfS_S_iii)
        /*0014*/ 	.word	0x00000000


	//----- nvinfo : EIATTR_REGCOUNT
	.align		4
.L_3:
        /*0018*/ 	.byte	0x04, 0x2f
        /*001a*/ 	.short	(.L_5 - .L_4)
	.align		4
.L_4:
        /*001c*/ 	.word	index@(_Z27matrixMulKernel_1thread1rowPfS_S_iii)
        /*0020*/ 	.word	0x00000020


	//----- nvinfo : EIATTR_FRAME_SIZE
	.align		4
.L_5:
        /*0024*/ 	.byte	0x04, 0x11
        /*0026*/ 	.short	(.L_7 - .L_6)
	.align		4
.L_6:
        /*0028*/ 	.word	index@(_Z27matrixMulKernel_1thread1rowPfS_S_iii)
        /*002c*/ 	.word	0x00000000


	//----- nvinfo : EIATTR_REGCOUNT
	.align		4
.L_7:
        /*0030*/ 	.byte	0x04, 0x2f
        /*0032*/ 	.short	(.L_9 - .L_8)
	.align		4
.L_8:
        /*0034*/ 	.word	index@(_Z30matrixMulKernel_1thread1columnPfS_S_iii)
        /*0038*/ 	.word	0x00000020


	//----- nvinfo : EIATTR_FRAME_SIZE
	.align		4
.L_9:
        /*003c*/ 	.byte	0x04, 0x11
        /*003e*/ 	.short	(.L_11 - .L_10)
	.align		4
.L_10:
        /*0040*/ 	.word	index@(_Z30matrixMulKernel_1thread1columnPfS_S_iii)
        /*0044*/ 	.word	0x00000000


	//----- nvinfo : EIATTR_MIN_STACK_SIZE
	.align		4
.L_11:
        /*0048*/ 	.byte	0x04, 0x12
        /*004a*/ 	.short	(.L_13 - .L_12)
	.align		4
.L_12:
        /*004c*/ 	.word	index@(_Z30matrixMulKernel_1thread1columnPfS_S_iii)
        /*0050*/ 	.word	0x00000000


	//----- nvinfo : EIATTR_MIN_STACK_SIZE
	.align		4
.L_13:
        /*0054*/ 	.byte	0x04, 0x12
        /*0056*/ 	.short	(.L_15 - .L_14)
	.align		4
.L_14:
        /*0058*/ 	.word	index@(_Z27matrixMulKernel_1thread1rowPfS_S_iii)
        /*005c*/ 	.word	0x00000000


	//----- nvinfo : EIATTR_MIN_STACK_SIZE
	.align		4
.L_15:
        /*0060*/ 	.byte	0x04, 0x12
        /*0062*/ 	.short	(.L_17 - .L_16)
	.align		4
.L_16:
        /*0064*/ 	.word	index@(_Z30matrixMulKernel_1thread1elemenPfS_S_iii)
        /*0068*/ 	.word	0x00000000
.L_17:


//--------------------- .nv.compat                --------------------------
	.section	.nv.compat,"",@"SHT_CUDA_COMPAT_INFO"
	.align	4
        /*0000*/ 	.byte	0x02, 0x09, 0x00, 0x00, 0x02, 0x02, 0x01, 0x00, 0x02, 0x05, 0x05, 0x00, 0x03, 0x07, 0x01, 0x01
        /*0010*/ 	.byte	0x02, 0x03, 0x00, 0x00, 0x02, 0x06, 0x01, 0x00, 0x04, 0x0b, 0x08, 0x00, 0x09, 0x00, 0x00, 0x00
        /*0020*/ 	.byte	0x00, 0x00, 0x00, 0x00


//--------------------- .nv.info._Z30matrixMulKernel_1thread1columnPfS_S_iii --------------------------
	.section	.nv.info._Z30matrixMulKernel_1thread1columnPfS_S_iii,"",@"SHT_CUDA_INFO"
	.sectionflags	@""
	.align	4


	//----- nvinfo : EIATTR_CUDA_API_VERSION
	.align		4
        /*0000*/ 	.byte	0x04, 0x37
        /*0002*/ 	.short	(.L_19 - .L_18)
.L_18:
        /*0004*/ 	.word	0x00000082


	//----- nvinfo : EIATTR_KPARAM_INFO
	.align		4
.L_19:
        /*0008*/ 	.byte	0x04, 0x17
        /*000a*/ 	.short	(.L_21 - .L_20)
.L_20:
        /*000c*/ 	.word	0x00000000
        /*0010*/ 	.short	0x0005
        /*0012*/ 	.short	0x0020
        /*0014*/ 	.byte	0x00, 0xf0, 0x11, 0x00


	//----- nvinfo : EIATTR_KPARAM_INFO
	.align		4
.L_21:
        /*0018*/ 	.byte	0x04, 0x17
        /*001a*/ 	.short	(.L_23 - .L_22)
.L_22:
        /*001c*/ 	.word	0x00000000
        /*0020*/ 	.short	0x0004
        /*0022*/ 	.short	0x001c
        /*0024*/ 	.byte	0x00, 0xf0, 0x11, 0x00


	//----- nvinfo : EIATTR_KPARAM_INFO
	.align		4
.L_23:
        /*0028*/ 	.byte	0x04, 0x17
        /*002a*/ 	.short	(.L_25 - .L_24)
.L_24:
        /*002c*/ 	.word	0x00000000
        /*0030*/ 	.short	0x0003
        /*0032*/ 	.short	0x0018
        /*0034*/ 	.byte	0x00, 0xf0, 0x11, 0x00


	//----- nvinfo : EIATTR_KPARAM_INFO
	.align		4
.L_25:
        /*0038*/ 	.byte	0x04, 0x17
        /*003a*/ 	.short	(.L_27 - .L_26)
.L_26:
        /*003c*/ 	.word	0x00000000
        /*0040*/ 	.short	0x0002
        /*0042*/ 	.short	0x0010
        /*0044*/ 	.byte	0x00, 0xf5, 0x21, 0x00


	//----- nvinfo : EIATTR_KPARAM_INFO
	.align		4
.L_27:
        /*0048*/ 	.byte	0x04, 0x17
        /*004a*/ 	.short	(.L_29 - .L_28)
.L_28:
        /*004c*/ 	.word	0x00000000
        /*0050*/ 	.short	0x0001
        /*0052*/ 	.short	0x0008
        /*0054*/ 	.byte	0x00, 0xf5, 0x21, 0x00


	//----- nvinfo : EIATTR_KPARAM_INFO
	.align		4
.L_29:
        /*0058*/ 	.byte	0x04, 0x17
        /*005a*/ 	.short	(.L_31 - .L_30)
.L_30:
        /*005c*/ 	.word	0x00000000
        /*0060*/ 	.short	0x0000
        /*0062*/ 	.short	0x0000
        /*0064*/ 	.byte	0x00, 0xf5, 0x21, 0x00


	//----- nvinfo : EIATTR_SPARSE_MMA_MASK
	.align		4
.L_31:
        /*0068*/ 	.byte	0x03, 0x50
        /*006a*/ 	.short	0x0000


	//----- nvinfo : EIATTR_MAXREG_COUNT
	.align		4
        /*006c*/ 	.byte	0x03, 0x1b
        /*006e*/ 	.short	0x00ff


	//----- nvinfo : EIATTR_MERCURY_ISA_VERSION
	.align		4
        /*0070*/ 	.byte	0x03, 0x5f
        /*0072*/ 	.short	0x0101


	//----- nvinfo : EIATTR_VRC_CTA_INIT_COUNT
	.align		4
        /*0074*/ 	.byte	0x02, 0x4a
	.zero		1
	.zero		1


	//----- nvinfo : EIATTR_EXIT_INSTR_OFFSETS
	.align		4
        /*0078*/ 	.byte	0x04, 0x1c
        /*007a*/ 	.short	(.L_33 - .L_32)


	//   ....[0]....
.L_32:
        /*007c*/ 	.word	0x00000080


	//   ....[1]....
        /*0080*/ 	.word	0x00000ee0


	//----- nvinfo : EIATTR_CBANK_PARAM_SIZE
	.align		4
.L_33:
        /*0084*/ 	.byte	0x03, 0x19
        /*0086*/ 	.short	0x0024


	//----- nvinfo : EIATTR_PARAM_CBANK
	.align		4
        /*0088*/ 	.byte	0x04, 0x0a
        /*008a*/ 	.short	(.L_35 - .L_34)
	.align		4
.L_34:
        /*008c*/ 	.word	index@(.nv.constant0._Z30matrixMulKernel_1thread1columnPfS_S_iii)
        /*0090*/ 	.short	0x0380
        /*0092*/ 	.short	0x0024


	//----- nvinfo : EIATTR_SW_WAR
	.align		4
.L_35:
        /*0094*/ 	.byte	0x04, 0x36
        /*0096*/ 	.short	(.L_37 - .L_36)
.L_36:
        /*0098*/ 	.word	0x00000008
.L_37:


//--------------------- .nv.info._Z27matrixMulKernel_1thread1rowPfS_S_iii --------------------------
	.section	.nv.info._Z27matrixMulKernel_1thread1rowPfS_S_iii,"",@"SHT_CUDA_INFO"
	.sectionflags	@""
	.align	4


	//----- nvinfo : EIATTR_CUDA_API_VERSION
	.align		4
        /*0000*/ 	.byte	0x04, 0x37
        /*0002*/ 	.short	(.L_39 - .L_38)
.L_38:
        /*0004*/ 	.word	0x00000082


	//----- nvinfo : EIATTR_KPARAM_INFO
	.align		4
.L_39:
        /*0008*/ 	.byte	0x04, 0x17
        /*000a*/ 	.short	(.L_41 - .L_40)
.L_40:
        /*000c*/ 	.word	0x00000000
        /*0010*/ 	.short	0x0005
        /*0012*/ 	.short	0x0020
        /*0014*/ 	.byte	0x00, 0xf0, 0x11, 0x00


	//----- nvinfo : EIATTR_KPARAM_INFO
	.align		4
.L_41:
        /*0018*/ 	.byte	0x04, 0x17
        /*001a*/ 	.short	(.L_43 - .L_42)
.L_42:
        /*001c*/ 	.word	0x00000000
        /*0020*/ 	.short	0x0004
        /*0022*/ 	.short	0x001c
        /*0024*/ 	.byte	0x00, 0xf0, 0x11, 0x00


	//----- nvinfo : EIATTR_KPARAM_INFO
	.align		4
.L_43:
        /*0028*/ 	.byte	0x04, 0x17
        /*002a*/ 	.short	(.L_45 - .L_44)
.L_44:
        /*002c*/ 	.word	0x00000000
        /*0030*/ 	.short	0x0003
        /*0032*/ 	.short	0x0018
        /*0034*/ 	.byte	0x00, 0xf0, 0x11, 0x00


	//----- nvinfo : EIATTR_KPARAM_INFO
	.align		4
.L_45:
        /*0038*/ 	.byte	0x04, 0x17
        /*003a*/ 	.short	(.L_47 - .L_46)
.L_46:
        /*003c*/ 	.word	0x00000000
        /*0040*/ 	.short	0x0002
        /*0042*/ 	.short	0x0010
        /*0044*/ 	.byte	0x00, 0xf5, 0x21, 0x00


	//----- nvinfo : EIATTR_KPARAM_INFO
	.align		4
.L_47:
        /*0048*/ 	.byte	0x04, 0x17
        /*004a*/ 	.short	(.L_49 - .L_48)
.L_48:
        /*004c*/ 	.word	0x00000000
        /*0050*/ 	.short	0x0001
        /*0052*/ 	.short	0x0008
        /*0054*/ 	.byte	0x00, 0xf5, 0x21, 0x00


	//----- nvinfo : EIATTR_KPARAM_INFO
	.align		4
.L_49:
        /*0058*/ 	.byte	0x04, 0x17
        /*005a*/ 	.short	(.L_51 - .L_50)
.L_50:
        /*005c*/ 	.word	0x00000000
        /*0060*/ 	.short	0x0000
        /*0062*/ 	.short	0x0000
        /*0064*/ 	.byte	0x00, 0xf5, 0x21, 0x00


	//----- nvinfo : EIATTR_SPARSE_MMA_MASK
	.align		4
.L_51:
        /*0068*/ 	.byte	0x03, 0x50
        /*006a*/ 	.short	0x0000


	//----- nvinfo : EIATTR_MAXREG_COUNT
	.align		4
        /*006c*/ 	.byte	0x03, 0x1b
        /*006e*/ 	.short	0x00ff


	//----- nvinfo : EIATTR_MERCURY_ISA_VERSION
	.align		4
        /*0070*/ 	.byte	0x03, 0x5f
        /*0072*/ 	.short	0x0101


	//----- nvinfo : EIATTR_VRC_CTA_INIT_COUNT
	.align		4
        /*0074*/ 	.byte	0x02, 0x4a
	.zero		1
	.zero		1


	//----- nvinfo : EIATTR_EXIT_INSTR_OFFSETS
	.align		4
        /*0078*/ 	.byte	0x04, 0x1c
        /*007a*/ 	.short	(.L_53 - .L_52)


	//   ....[0]....
.L_52:
        /*007c*/ 	.word	0x00000080


	//   ....[1]....
        /*0080*/ 	.word	0x00000b40


	//----- nvinfo : EIATTR_CBANK_PARAM_SIZE
	.align		4
.L_53:
        /*0084*/ 	.byte	0x03, 0x19
        /*0086*/ 	.short	0x0024


	//----- nvinfo : EIATTR_PARAM_CBANK
	.align		4
        /*0088*/ 	.byte	0x04, 0x0a
        /*008a*/ 	.short	(.L_55 - .L_54)
	.align		4
.L_54:
        /*008c*/ 	.word	index@(.nv.constant0._Z27matrixMulKernel_1thread1rowPfS_S_iii)
        /*0090*/ 	.short	0x0380
        /*0092*/ 	.short	0x0024


	//----- nvinfo : EIATTR_SW_WAR
	.align		4
.L_55:
        /*0094*/ 	.byte	0x04, 0x36
        /*0096*/ 	.short	(.L_57 - .L_56)
.L_56:
        /*0098*/ 	.word	0x00000008
.L_57:


//--------------------- .nv.info._Z30matrixMulKernel_1thread1elemenPfS_S_iii --------------------------
	.section	.nv.info._Z30matrixMulKernel_1thread1elemenPfS_S_iii,"",@"SHT_CUDA_INFO"
	.sectionflags	@""
	.align	4


	//----- nvinfo : EIATTR_CUDA_API_VERSION
	.align		4
        /*0000*/ 	.byte	0x04, 0x37
        /*0002*/ 	.short	(.L_59 - .L_58)
.L_58:
        /*0004*/ 	.word	0x00000082


	//----- nvinfo : EIATTR_KPARAM_INFO
	.align		4
.L_59:
        /*0008*/ 	.byte	0x04, 0x17
        /*000a*/ 	.short	(.L_61 - .L_60)
.L_60:
        /*000c*/ 	.word	0x00000000
        /*0010*/ 	.short	0x0005
        /*0012*/ 	.short	0x0020
        /*0014*/ 	.byte	0x00, 0xf0, 0x11, 0x00


	//----- nvinfo : EIATTR_KPARAM_INFO
	.align		4
.L_61:
        /*0018*/ 	.byte	0x04, 0x17
        /*001a*/ 	.short	(.L_63 - .L_62)
.L_62:
        /*001c*/ 	.word	0x00000000
        /*0020*/ 	.short	0x0004
        /*0022*/ 	.short	0x001c
        /*0024*/ 	.byte	0x00, 0xf0, 0x11, 0x00


	//----- nvinfo : EIATTR_KPARAM_INFO
	.align		4
.L_63:
        /*0028*/ 	.byte	0x04, 0x17
        /*002a*/ 	.short	(.L_65 - .L_64)
.L_64:
        /*002c*/ 	.word	0x00000000
        /*0030*/ 	.short	0x0003
        /*0032*/ 	.short	0x0018
        /*0034*/ 	.byte	0x00, 0xf0, 0x11, 0x00


	//----- nvinfo : EIATTR_KPARAM_INFO
	.align		4
.L_65:
        /*0038*/ 	.byte	0x04, 0x17
        /*003a*/ 	.short	(.L_67 - .L_66)
.L_66:
        /*003c*/ 	.word	0x00000000
        /*0040*/ 	.short	0x0002
        /*0042*/ 	.short	0x0010
        /*0044*/ 	.byte	0x00, 0xf5, 0x21, 0x00


	//----- nvinfo : EIATTR_KPARAM_INFO
	.align		4
.L_67:
        /*0048*/ 	.byte	0x04, 0x17
        /*004a*/ 	.short	(.L_69 - .L_68)
.L_68:
        /*004c*/ 	.word	0x00000000
        /*0050*/ 	.short	0x0001
        /*0052*/ 	.short	0x0008
        /*0054*/ 	.byte	0x00, 0xf5, 0x21, 0x00


	//----- nvinfo : EIATTR_KPARAM_INFO
	.align		4
.L_69:
        /*0058*/ 	.byte	0x04, 0x17
        /*005a*/ 	.short	(.L_71 - .L_70)
.L_70:
        /*005c*/ 	.word	0x00000000
        /*0060*/ 	.short	0x0000
        /*0062*/ 	.short	0x0000
        /*0064*/ 	.byte	0x00, 0xf5, 0x21, 0x00


	//----- nvinfo : EIATTR_SPARSE_MMA_MASK
	.align		4
.L_71:
        /*0068*/ 	.byte	0x03, 0x50
        /*006a*/ 	.short	0x0000


	//----- nvinfo : EIATTR_MAXREG_COUNT
	.align		4
        /*006c*/ 	.byte	0x03, 0x1b
        /*006e*/ 	.short	0x00ff


	//----- nvinfo : EIATTR_MERCURY_ISA_VERSION
	.align		4
        /*0070*/ 	.byte	0x03, 0x5f
        /*0072*/ 	.short	0x0101


	//----- nvinfo : EIATTR_VRC_CTA_INIT_COUNT
	.align		4
        /*0074*/ 	.byte	0x02, 0x4a
	.zero		1
	.zero		1


	//----- nvinfo : EIATTR_EXIT_INSTR_OFFSETS
	.align		4
        /*0078*/ 	.byte	0x04, 0x1c
        /*007a*/ 	.short	(.L_73 - .L_72)


	//   ....[0]....
.L_72:
        /*007c*/ 	.word	0x000000d0


	//   ....[1]....
        /*0080*/ 	.word	0x00000a80


	//----- nvinfo : EIATTR_CBANK_PARAM_SIZE
	.align		4
.L_73:
        /*0084*/ 	.byte	0x03, 0x19
        /*0086*/ 	.short	0x0024


	//----- nvinfo : EIATTR_PARAM_CBANK
	.align		4
        /*0088*/ 	.byte	0x04, 0x0a
        /*008a*/ 	.short	(.L_75 - .L_74)
	.align		4
.L_74:
        /*008c*/ 	.word	index@(.nv.constant0._Z30matrixMulKernel_1thread1elemenPfS_S_iii)
        /*0090*/ 	.short	0x0380
        /*0092*/ 	.short	0x0024


	//----- nvinfo : EIATTR_SW_WAR
	.align		4
.L_75:
        /*0094*/ 	.byte	0x04, 0x36
        /*0096*/ 	.short	(.L_77 - .L_76)
.L_76:
        /*0098*/ 	.word	0x00000008
.L_77:


//--------------------- .nv.callgraph             --------------------------
	.section	.nv.callgraph,"",@"SHT_CUDA_CALLGRAPH"
	.align	4
	.sectionentsize	8
	.align		4
        /*0000*/ 	.word	0x00000000
	.align		4
        /*0004*/ 	.word	0xffffffff
	.align		4
        /*0008*/ 	.word	0x00000000
	.align		4
        /*000c*/ 	.word	0xfffffffe
	.align		4
        /*0010*/ 	.word	0x00000000
	.align		4
        /*0014*/ 	.word	0xfffffffd
	.align		4
        /*0018*/ 	.word	0x00000000
	.align		4
        /*001c*/ 	.word	0xfffffffc


//--------------------- .text._Z30matrixMulKernel_1thread1columnPfS_S_iii --------------------------
	.section	.text._Z30matrixMulKernel_1thread1columnPfS_S_iii,"ax",@progbits
	.align	128
        .global         _Z30matrixMulKernel_1thread1columnPfS_S_iii
        .type           _Z30matrixMulKernel_1thread1columnPfS_S_iii,@function
        .size           _Z30matrixMulKernel_1thread1columnPfS_S_iii,(.L_x_17 - _Z30matrixMulKernel_1thread1columnPfS_S_iii)
        .other          _Z30matrixMulKernel_1thread1columnPfS_S_iii,@"STO_CUDA_ENTRY STV_DEFAULT"
_Z30matrixMulKernel_1thread1columnPfS_S_iii:
.text._Z30matrixMulKernel_1thread1columnPfS_S_iii:
[----:B------:R-:W-:Y:S01]  /*0000*/  LDC R1, c[0x0][0x37c] ;  /* 0x0000df00ff017b82 */ /* 0x000fe20000000800 */
[----:B------:R-:W0:Y:S07]  /*0010*/  S2R R3, SR_TID.X ;  /* 0x0000000000037919 */ /* 0x000e2e0000002100 */
[----:B------:R-:W1:Y:S01]  /*0020*/  S2UR UR5, SR_CTAID.X ;  /* 0x00000000000579c3 */ /* 0x000e620000002500 */
[----:B------:R-:W1:Y:S01]  /*0030*/  LDCU UR4, c[0x0][0x360] ;  /* 0x00006c00ff0477ac */ /* 0x000e620008000800 */
[----:B------:R-:W2:Y:S01]  /*0040*/  LDCU UR12, c[0x0][0x398] ;  /* 0x00007300ff0c77ac */ /* 0x000ea20008000800 */
[----:B-1----:R-:W-:-:S06]  /*0050*/  UIMAD UR4, UR4, UR5, URZ ;  /* 0x00000005040472a4 */ /* 0x002fcc000f8e02ff */
[----:B0-----:R-:W-:-:S04]  /*0060*/  IADD3 R0, PT, PT, R3, UR4, RZ ;  /* 0x0000000403007c10 */ /* 0x001fc8000fffe0ff */
[----:B--2---:R-:W-:-:S13]  /*0070*/  ISETP.GE.U32.AND P0, PT, R0, UR12, PT ;  /* 0x0000000c00007c0c */ /* 0x004fda000bf06070 */
[----:B------:R-:W-:Y:S05]  /*0080*/  @P0 EXIT ;  /* 0x000000000000094d */ /* 0x000fea0003800000 */
[----:B------:R-:W-:Y:S01]  /*0090*/  MOV R7, UR12 ;  /* 0x0000000c00077c02 */ /* 0x000fe20008000f00 */
[----:B------:R-:W-:Y:S01]  /*00a0*/  HFMA2 R25, -RZ, RZ, 0, 0 ;  /* 0x00000000ff197431 */ /* 0x000fe200000001ff */
[----:B------:R-:W0:Y:S02]  /*00b0*/  LDCU.64 UR14, c[0x0][0x358] ;  /* 0x00006b00ff0e77ac */ /* 0x000e240008000a00 */
[C---:B------:R-:W-:Y:S01]  /*00c0*/  IADD3 R3, PT, PT, R7.reuse, UR4, R3 ;  /* 0x0000000407037c10 */ /* 0x040fe2000fffe003 */
[C-C-:B------:R-:W-:Y:S01]  /*00d0*/  IMAD R4, R7.reuse, 0x4, R0.reuse ;  /* 0x0000000407047824 */ /* 0x140fe200078e0200 */
[----:B------:R-:W-:Y:S01]  /*00e0*/  ULOP3.LUT UR12, UR12, 0xfffffff8, URZ, 0xc0, !UPT ;  /* 0xfffffff80c0c7892 */ /* 0x000fe2000f8ec0ff */
[C-C-:B------:R-:W-:Y:S01]  /*00f0*/  IMAD R5, R7.reuse, 0x5, R0.reuse ;  /* 0x0000000507057824 */ /* 0x140fe200078e0200 */
[----:B------:R-:W-:Y:S01]  /*0100*/  UMOV UR4, URZ ;  /* 0x000000ff00047c82 */ /* 0x000fe20008000000 */
[C-C-:B------:R-:W-:Y:S02]  /*0110*/  IMAD R6, R7.reuse, 0x6, R0.reuse ;  /* 0x0000000607067824 */ /* 0x140fe400078e0200 */
[----:B------:R-:W-:-:S07]  /*0120*/  IMAD R7, R7, 0x7, R0 ;  /* 0x0000000707077824 */ /* 0x000fce00078e0200 */
.L_x_4:
[----:B-1----:R-:W1:Y:S01]  /*0130*/  LDCU UR17, c[0x0][0x398] ;  /* 0x00007300ff1177ac */ /* 0x002e620008000800 */
[----:B--23--:R-:W2:Y:S01]  /*0140*/  LDC.64 R12, c[0x0][0x390] ;  /* 0x0000e400ff0c7b82 */ /* 0x00cea20000000a00 */
[----:B------:R-:W-:Y:S01]  /*0150*/  MOV R9, UR4 ;  /* 0x0000000400097c02 */ /* 0x000fe20008000f00 */
[----:B------:R-:W-:Y:S01]  /*0160*/  UMOV UR13, UR4 ;  /* 0x00000004000d7c82 */ /* 0x000fe20008000000 */
[----:B------:R-:W-:Y:S02]  /*0170*/  UIADD3 UR4, UPT, UPT, UR4, 0x1, URZ ;  /* 0x0000000104047890 */ /* 0x000fe4000fffe0ff */
[----:B-1----:R-:W-:Y:S02]  /*0180*/  UIADD3 UR5, UPT, UPT, UR17, -0x1, URZ ;  /* 0xffffffff11057890 */ /* 0x002fe4000fffe0ff */
[----:B------:R-:W-:Y:S01]  /*0190*/  IMAD R9, R9, UR17, R0 ;  /* 0x0000001109097c24 */ /* 0x000fe2000f8e0200 */
[----:B------:R-:W-:Y:S02]  /*01a0*/  UISETP.NE.AND UP0, UPT, UR4, UR17, UPT ;  /* 0x000000110400728c */ /* 0x000fe4000bf05270 */
[----:B------:R-:W-:Y:S01]  /*01b0*/  UISETP.GE.U32.AND UP1, UPT, UR5, 0x7, UPT ;  /* 0x000000070500788c */ /* 0x000fe2000bf26070 */
[----:B--2---:R-:W-:-:S02]  /*01c0*/  IMAD.WIDE.U32 R12, R9, 0x4, R12 ;  /* 0x00000004090c7825 */ /* 0x004fc400078e000c */
[----:B------:R-:W-:-:S06]  /*01d0*/  UMOV UR5, URZ ;  /* 0x000000ff00057c82 */ /* 0x000fcc0008000000 */
[----:B------:R-:W-:Y:S05]  /*01e0*/  BRA.U !UP1, `(.L_x_0) ;  /* 0x0000000509c07547 */ /* 0x000fea000b800000 */
[----:B------:R-:W1:Y:S01]  /*01f0*/  LDC R15, c[0x0][0x398] ;  /* 0x0000e600ff0f7b82 */ /* 0x000e620000000800 */
[----:B------:R-:W-:Y:S01]  /*0200*/  MOV R9, R0 ;  /* 0x0000000000097202 */ /* 0x000fe20000000f00 */
[----:B------:R-:W-:Y:S01]  /*0210*/  IMAD.MOV.U32 R11, RZ, RZ, R6 ;  /* 0x000000ffff0b7224 */ /* 0x000fe200078e0006 */
[----:B------:R-:W-:Y:S01]  /*0220*/  MOV R10, R7 ;  /* 0x00000007000a7202 */ /* 0x000fe20000000f00 */
[----:B------:R-:W2:Y:S01]  /*0230*/  LDCU.128 UR8, c[0x0][0x380] ;  /* 0x00007000ff0877ac */ /* 0x000ea20008000c00 */
[----:B------:R-:W-:Y:S02]  /*0240*/  MOV R22, R5 ;  /* 0x0000000500167202 */ /* 0x000fe40000000f00 */
[----:B------:R-:W-:Y:S01]  /*0250*/  MOV R8, R4 ;  /* 0x0000000400087202 */ /* 0x000fe20000000f00 */
[----:B------:R-:W-:Y:S01]  /*0260*/  UIADD3 UR16, UPT, UPT, -UR12, URZ, URZ ;  /* 0x000000ff0c107290 */ /* 0x000fe2000fffe1ff */
[----:B------:R-:W-:Y:S01]  /*0270*/  MOV R2, R3 ;  /* 0x0000000300027202 */ /* 0x000fe20000000f00 */
[----:B------:R-:W-:Y:S01]  /*0280*/  UIMAD UR5, UR13, UR17, 0x3 ;  /* 0x000000030d0574a4 */ /* 0x000fe2000f8e0211 */
[----:B-1----:R-:W-:-:S02]  /*0290*/  IMAD R23, R15, 0x2, R0 ;  /* 0x000000020f177824 */ /* 0x002fc400078e0200 */
[----:B--2---:R-:W-:-:S09]  /*02a0*/  IMAD R24, R15, 0x3, R0 ;  /* 0x000000030f187824 */ /* 0x004fd200078e0200 */
.L_x_1:
[----:B------:R-:W-:Y:S01]  /*02b0*/  UIADD3 UR6, UPT, UPT, UR5, -0x3, URZ ;  /* 0xfffffffd05067890 */ /* 0x000fe2000fffe0ff */
[----:B------:R-:W-:-:S03]  /*02c0*/  HFMA2 R20, -RZ, RZ, 0, 2.384185791015625e-07 ;  /* 0x00000004ff147431 */ /* 0x000fc600000001ff */
[----:B------:R-:W-:-:S06]  /*02d0*/  UIMAD.WIDE.U32 UR6, UR6, 0x4, UR8 ;  /* 0x00000004060678a5 */ /* 0x000fcc000f8e0008 */
[----:B------:R-:W-:Y:S01]  /*02e0*/  MOV R18, UR6 ;  /* 0x0000000600127c02 */ /* 0x000fe20008000f00 */
[----:B------:R-:W-:Y:S01]  /*02f0*/  IMAD.WIDE.U32 R20, R9, R20, UR10 ;  /* 0x0000000a09147e25 */ /* 0x000fe2000f8e0014 */
[----:B------:R-:W-:-:S05]  /*0300*/  MOV R19, UR7 ;  /* 0x0000000700137c02 */ /* 0x000fca0008000f00 */
[----:B0-----:R-:W2:Y:S04]  /*0310*/  LDG.E R20, desc[UR14][R20.64] ;  /* 0x0000000e14147981 */ /* 0x001ea8000c1e1900 */
[----:B------:R-:W2:Y:S01]  /*0320*/  LDG.E R18, desc[UR14][R18.64] ;  /* 0x0000000e12127981 */ /* 0x000ea2000c1e1900 */
[----:B------:R-:W-:Y:S01]  /*0330*/  UIADD3 UR6, UPT, UPT, UR5, -0x2, URZ ;  /* 0xfffffffe05067890 */ /* 0x000fe2000fffe0ff */
[----:B------:R-:W-:-:S03]  /*0340*/  IMAD.MOV.U32 R17, RZ, RZ, 0x4 ;  /* 0x00000004ff117424 */ /* 0x000fc600078e00ff */
[----:B------:R-:W-:Y:S01]  /*0350*/  UIMAD.WIDE.U32 UR6, UR6, 0x4, UR8 ;  /* 0x00000004060678a5 */ /* 0x000fe2000f8e0008 */
[----:B------:R-:W-:-:S05]  /*0360*/  IMAD.WIDE.U32 R16, R2, R17, UR10 ;  /* 0x0000000a02107e25 */ /* 0x000fca000f8e0011 */
[----:B------:R-:W-:Y:S02]  /*0370*/  MOV R14, UR6 ;  /* 0x00000006000e7c02 */ /* 0x000fe40008000f00 */
[----:B------:R-:W-:Y:S01]  /*0380*/  MOV R15, UR7 ;  /* 0x00000007000f7c02 */ /* 0x000fe20008000f00 */
[----:B-12---:R-:W-:-:S05]  /*0390*/  FFMA R25, R18, R20, R25 ;  /* 0x0000001412197223 */ /* 0x006fca0000000019 */
[----:B------:R0:W-:Y:S04]  /*03a0*/  STG.E desc[UR14][R12.64], R25 ;  /* 0x000000190c007986 */ /* 0x0001e8000c10190e */
[----:B------:R-:W2:Y:S04]  /*03b0*/  LDG.E R16, desc[UR14][R16.64] ;  /* 0x0000000e10107981 */ /* 0x000ea8000c1e1900 */
[----:B------:R-:W2:Y:S01]  /*03c0*/  LDG.E R14, desc[UR14][R14.64] ;  /* 0x0000000e0e0e7981 */ /* 0x000ea2000c1e1900 */
[----:B------:R-:W-:Y:S01]  /*03d0*/  UIADD3 UR6, UPT, UPT, UR5, -0x1, URZ ;  /* 0xffffffff05067890 */ /* 0x000fe2000fffe0ff */
[----:B------:R-:W-:-:S03]  /*03e0*/  MOV R20, 0x4 ;  /* 0x0000000400147802 */ /* 0x000fc60000000f00 */
[----:B------:R-:W-:Y:S02]  /*03f0*/  UIMAD.WIDE.U32 UR6, UR6, 0x4, UR8 ;  /* 0x00000004060678a5 */ /* 0x000fe4000f8e0008 */
[----:B------:R-:W-:-:S04]  /*0400*/  IMAD.WIDE.U32 R20, R23, R20, UR10 ;  /* 0x0000000a17147e25 */ /* 0x000fc8000f8e0014 */
[----:B------:R-:W-:Y:S01]  /*0410*/  IMAD.U32 R18, RZ, RZ, UR6 ;  /* 0x00000006ff127e24 */ /* 0x000fe2000f8e00ff */
[----:B------:R-:W-:Y:S01]  /*0420*/  MOV R19, UR7 ;  /* 0x0000000700137c02 */ /* 0x000fe20008000f00 */
[----:B--2---:R-:W-:-:S05]  /*0430*/  FFMA R27, R14, R16, R25 ;  /* 0x000000100e1b7223 */ /* 0x004fca0000000019 */
[----:B------:R1:W-:Y:S04]  /*0440*/  STG.E desc[UR14][R12.64], R27 ;  /* 0x0000001b0c007986 */ /* 0x0003e8000c10190e */
[----:B------:R-:W0:Y:S04]  /*0450*/  LDG.E R20, desc[UR14][R20.64] ;  /* 0x0000000e14147981 */ /* 0x000e28000c1e1900 */
[----:B------:R-:W0:Y:S01]  /*0460*/  LDG.E R18, desc[UR14][R18.64] ;  /* 0x0000000e12127981 */ /* 0x000e22000c1e1900 */
[----:B------:R-:W-:Y:S01]  /*0470*/  HFMA2 R17, -RZ, RZ, 0, 2.384185791015625e-07 ;  /* 0x00000004ff117431 */ /* 0x000fe200000001ff */
[----:B------:R-:W-:-:S06]  /*0480*/  UIMAD.WIDE.U32 UR6, UR5, 0x4, UR8 ;  /* 0x00000004050678a5 */ /* 0x000fcc000f8e0008 */
[----:B------:R-:W-:Y:S01]  /*0490*/  MOV R14, UR6 ;  /* 0x00000006000e7c02 */ /* 0x000fe20008000f00 */
[----:B------:R-:W-:Y:S02]  /*04a0*/  IMAD.U32 R15, RZ, RZ, UR7 ;  /* 0x00000007ff0f7e24 */ /* 0x000fe4000f8e00ff */
[----:B------:R-:W-:-:S04]  /*04b0*/  IMAD.WIDE.U32 R16, R24, R17, UR10 ;  /* 0x0000000a18107e25 */ /* 0x000fc8000f8e0011 */
[----:B0-----:R-:W-:-:S05]  /*04c0*/  FFMA R25, R18, R20, R27 ;  /* 0x0000001412197223 */ /* 0x001fca000000001b */
[----:B------:R0:W-:Y:S04]  /*04d0*/  STG.E desc[UR14][R12.64], R25 ;  /* 0x000000190c007986 */ /* 0x0001e8000c10190e */
[----:B------:R-:W1:Y:S04]  /*04e0*/  LDG.E R16, desc[UR14][R16.64] ;  /* 0x0000000e10107981 */ /* 0x000e68000c1e1900 */
[----:B------:R-:W1:Y:S01]  /*04f0*/  LDG.E R14, desc[UR14][R14.64] ;  /* 0x0000000e0e0e7981 */ /* 0x000e62000c1e1900 */
[----:B------:R-:W-:Y:S01]  /*0500*/  UIADD3 UR6, UPT, UPT, UR5, 0x1, URZ ;  /* 0x0000000105067890 */ /* 0x000fe2000fffe0ff */
[----:B------:R-:W-:-:S03]  /*0510*/  MOV R21, 0x4 ;  /* 0x0000000400157802 */ /* 0x000fc60000000f00 */
[----:B------:R-:W-:Y:S02]  /*0520*/  UIMAD.WIDE.U32 UR6, UR6, 0x4, UR8 ;  /* 0x00000004060678a5 */ /* 0x000fe4000f8e0008 */
[----:B------:R-:W-:-:S04]  /*0530*/  IMAD.WIDE.U32 R20, R8, R21, UR10 ;  /* 0x0000000a08147e25 */ /* 0x000fc8000f8e0015 */
[----:B------:R-:W-:Y:S02]  /*0540*/  MOV R18, UR6 ;  /* 0x0000000600127c02 */ /* 0x000fe40008000f00 */
[----:B------:R-:W-:Y:S01]  /*0550*/  MOV R19, UR7 ;  /* 0x0000000700137c02 */ /* 0x000fe20008000f00 */
[----:B-1----:R-:W-:-:S05]  /*0560*/  FFMA R27, R14, R16, R25 ;  /* 0x000000100e1b7223 */ /* 0x002fca0000000019 */
[----:B------:R1:W-:Y:S04]  /*0570*/  STG.E desc[UR14][R12.64], R27 ;  /* 0x0000001b0c007986 */ /* 0x0003e8000c10190e */
[----:B------:R-:W0:Y:S04]  /*0580*/  LDG.E R20, desc[UR14][R20.64] ;  /* 0x0000000e14147981 */ /* 0x000e28000c1e1900 */
[----:B------:R-:W0:Y:S01]  /*0590*/  LDG.E R18, desc[UR14][R18.64] ;  /* 0x0000000e12127981 */ /* 0x000e22000c1e1900 */
[----:B------:R-:W-:Y:S01]  /*05a0*/  UIADD3 UR6, UPT, UPT, UR5, 0x2, URZ ;  /* 0x0000000205067890 */ /* 0x000fe2000fffe0ff */
[----:B------:R-:W-:-:S03]  /*05b0*/  IMAD.MOV.U32 R15, RZ, RZ, 0x4 ;  /* 0x00000004ff0f7424 */ /* 0x000fc600078e00ff */
[----:B------:R-:W-:Y:S01]  /*05c0*/  UIMAD.WIDE.U32 UR6, UR6, 0x4, UR8 ;  /* 0x00000004060678a5 */ /* 0x000fe2000f8e0008 */
[----:B------:R-:W-:-:S05]  /*05d0*/  IMAD.WIDE.U32 R14, R22, R15, UR10 ;  /* 0x0000000a160e7e25 */ /* 0x000fca000f8e000f */
[----:B------:R-:W-:Y:S02]  /*05e0*/  MOV R16, UR6 ;  /* 0x0000000600107c02 */ /* 0x000fe40008000f00 */
[----:B------:R-:W-:Y:S01]  /*05f0*/  MOV R17, UR7 ;  /* 0x0000000700117c02 */ /* 0x000fe20008000f00 */
[----:B0-----:R-:W-:-:S05]  /*0600*/  FFMA R25, R18, R20, R27 ;  /* 0x0000001412197223 */ /* 0x001fca000000001b */
[----:B------:R-:W-:Y:S04]  /*0610*/  STG.E desc[UR14][R12.64], R25 ;  /* 0x000000190c007986 */ /* 0x000fe8000c10190e */
[----:B------:R-:W1:Y:S04]  /*0620*/  LDG.E R14, desc[UR14][R14.64] ;  /* 0x0000000e0e0e7981 */ /* 0x000e68000c1e1900 */
[----:B------:R-:W1:Y:S01]  /*0630*/  LDG.E R16, desc[UR14][R16.64] ;  /* 0x0000000e10107981 */ /* 0x000e62000c1e1900 */
[----:B------:R-:W-:Y:S01]  /*0640*/  UIADD3 UR6, UPT, UPT, UR5, 0x3, URZ ;  /* 0x0000000305067890 */ /* 0x000fe2000fffe0ff */
[----:B------:R-:W-:-:S03]  /*0650*/  HFMA2 R18, -RZ, RZ, 0, 2.384185791015625e-07 ;  /* 0x00000004ff127431 */ /* 0x000fc600000001ff */
[----:B------:R-:W-:-:S06]  /*0660*/  UIMAD.WIDE.U32 UR6, UR6, 0x4, UR8 ;  /* 0x00000004060678a5 */ /* 0x000fcc000f8e0008 */
[----:B------:R-:W-:Y:S01]  /*0670*/  IMAD.U32 R20, RZ, RZ, UR6 ;  /* 0x00000006ff147e24 */ /* 0x000fe2000f8e00ff */
[----:B------:R-:W-:Y:S01]  /*0680*/  MOV R21, UR7 ;  /* 0x0000000700157c02 */ /* 0x000fe20008000f00 */
[----:B------:R-:W-:-:S04]  /*0690*/  IMAD.WIDE.U32 R18, R11, R18, UR10 ;  /* 0x0000000a0b127e25 */ /* 0x000fc8000f8e0012 */
[----:B-1----:R-:W-:-:S05]  /*06a0*/  FFMA R27, R16, R14, R25 ;  /* 0x0000000e101b7223 */ /* 0x002fca0000000019 */
[----:B------:R0:W-:Y:S04]  /*06b0*/  STG.E desc[UR14][R12.64], R27 ;  /* 0x0000001b0c007986 */ /* 0x0001e8000c10190e */
[----:B------:R-:W2:Y:S04]  /*06c0*/  LDG.E R18, desc[UR14][R18.64] ;  /* 0x0000000e12127981 */ /* 0x000ea8000c1e1900 */
[----:B------:R-:W2:Y:S01]  /*06d0*/  LDG.E R20, desc[UR14][R20.64] ;  /* 0x0000000e14147981 */ /* 0x000ea2000c1e1900 */
[----:B------:R-:W-:Y:S01]  /*06e0*/  UIADD3 UR6, UPT, UPT, UR5, 0x4, URZ ;  /* 0x0000000405067890 */ /* 0x000fe2000fffe0ff */
[----:B------:R-:W-:-:S03]  /*06f0*/  MOV R15, 0x4 ;  /* 0x00000004000f7802 */ /* 0x000fc60000000f00 */
[----:B------:R-:W-:Y:S02]  /*0700*/  UIMAD.WIDE.U32 UR6, UR6, 0x4, UR8 ;  /* 0x00000004060678a5 */ /* 0x000fe4000f8e0008 */
[----:B------:R-:W-:-:S04]  /*0710*/  IMAD.WIDE.U32 R14, R10, R15, UR10 ;  /* 0x0000000a0a0e7e25 */ /* 0x000fc8000f8e000f */
[----:B------:R-:W-:Y:S01]  /*0720*/  MOV R16, UR6 ;  /* 0x0000000600107c02 */ /* 0x000fe20008000f00 */
[----:B------:R-:W-:Y:S02]  /*0730*/  IMAD.U32 R17, RZ, RZ, UR7 ;  /* 0x00000007ff117e24 */ /* 0x000fe4000f8e00ff */
[----:B--2---:R-:W-:-:S05]  /*0740*/  FFMA R29, R20, R18, R27 ;  /* 0x00000012141d7223 */ /* 0x004fca000000001b */
[----:B------:R1:W-:Y:S04]  /*0750*/  STG.E desc[UR14][R12.64], R29 ;  /* 0x0000001d0c007986 */ /* 0x0003e8000c10190e */
[----:B------:R2:W3:Y:S04]  /*0760*/  LDG.E R14, desc[UR14][R14.64] ;  /* 0x0000000e0e0e7981 */ /* 0x0004e8000c1e1900 */
[----:B------:R4:W3:Y:S01]  /*0770*/  LDG.E R16, desc[UR14][R16.64] ;  /* 0x0000000e10107981 */ /* 0x0008e2000c1e1900 */
[----:B------:R-:W-:Y:S01]  /*0780*/  UIADD3 UR16, UPT, UPT, UR16, 0x8, URZ ;  /* 0x0000000810107890 */ /* 0x000fe2000fffe0ff */
[----:B------:R-:W-:Y:S01]  /*0790*/  MOV R19, UR17 ;  /* 0x0000001100137c02 */ /* 0x000fe20008000f00 */
[----:B0-----:R-:W-:Y:S01]  /*07a0*/  IMAD.U32 R27, RZ, RZ, UR17 ;  /* 0x00000011ff1b7e24 */ /* 0x001fe2000f8e00ff */
[----:B------:R-:W-:Y:S01]  /*07b0*/  MOV R18, UR17 ;  /* 0x0000001100127c02 */ /* 0x000fe20008000f00 */
[----:B------:R-:W-:Y:S01]  /*07c0*/  UISETP.NE.AND UP1, UPT, UR16, URZ, UPT ;  /* 0x000000ff1000728c */ /* 0x000fe2000bf25270 */
[----:B------:R-:W-:Y:S01]  /*07d0*/  MOV R21, UR17 ;  /* 0x0000001100157c02 */ /* 0x000fe20008000f00 */
[----:B------:R-:W-:Y:S01]  /*07e0*/  IMAD R8, R27, 0x8, R8 ;  /* 0x000000081b087824 */ /* 0x000fe200078e0208 */
[----:B--2---:R-:W-:Y:S01]  /*07f0*/  MOV R15, UR17 ;  /* 0x00000011000f7c02 */ /* 0x004fe20008000f00 */
[----:B------:R-:W-:Y:S01]  /*0800*/  UIADD3 UR5, UPT, UPT, UR5, 0x8, URZ ;  /* 0x0000000805057890 */ /* 0x000fe2000fffe0ff */
[----:B----4-:R-:W-:-:S02]  /*0810*/  MOV R17, UR17 ;  /* 0x0000001100117c02 */ /* 0x010fc40008000f00 */
[----:B------:R-:W-:Y:S02]  /*0820*/  LEA R2, R19, R2, 0x3 ;  /* 0x0000000213027211 */ /* 0x000fe400078e18ff */
[----:B------:R-:W-:Y:S02]  /*0830*/  LEA R23, R18, R23, 0x3 ;  /* 0x0000001712177211 */ /* 0x000fe400078e18ff */
[----:B------:R-:W-:Y:S02]  /*0840*/  LEA R24, R21, R24, 0x3 ;  /* 0x0000001815187211 */ /* 0x000fe400078e18ff */
[----:B------:R-:W-:Y:S02]  /*0850*/  LEA R22, R15, R22, 0x3 ;  /* 0x000000160f167211 */ /* 0x000fe400078e18ff */
[----:B------:R-:W-:Y:S01]  /*0860*/  LEA R10, R17, R10, 0x3 ;  /* 0x0000000a110a7211 */ /* 0x000fe200078e18ff */
[----:B---3--:R-:W-:Y:S01]  /*0870*/  FFMA R25, R16, R14, R29 ;  /* 0x0000000e10197223 */ /* 0x008fe2000000001d */
[----:B------:R-:W-:Y:S01]  /*0880*/  MOV R14, UR17 ;  /* 0x00000011000e7c02 */ /* 0x000fe20008000f00 */
[----:B------:R-:W-:-:S03]  /*0890*/  IMAD.U32 R16, RZ, RZ, UR17 ;  /* 0x00000011ff107e24 */ /* 0x000fc6000f8e00ff */
[----:B------:R1:W-:Y:S01]  /*08a0*/  STG.E desc[UR14][R12.64], R25 ;  /* 0x000000190c007986 */ /* 0x0003e2000c10190e */
[----:B------:R-:W-:Y:S01]  /*08b0*/  LEA R11, R14, R11, 0x3 ;  /* 0x0000000b0e0b7211 */ /* 0x000fe200078e18ff */
[----:B------:R-:W-:Y:S01]  /*08c0*/  IMAD R9, R16, 0x8, R9 ;  /* 0x0000000810097824 */ /* 0x000fe200078e0209 */
[----:B------:R-:W-:Y:S06]  /*08d0*/  BRA.U UP1, `(.L_x_1) ;  /* 0xfffffff901747547 */ /* 0x000fec000b83ffff */
[----:B------:R-:W-:-:S05]  /*08e0*/  UMOV UR5, UR12 ;  /* 0x0000000c00057c82 */ /* 0x000fca0008000000 */
.L_x_0:
[----:B------:R-:W2:Y:S02]  /*08f0*/  LDCU UR6, c[0x0][0x398] ;  /* 0x00007300ff0677ac */ /* 0x000ea40008000800 */
[----:B--2---:R-:W-:-:S04]  /*0900*/  ULOP3.LUT UR7, UR6, 0x7, URZ, 0xc0, !UPT ;  /* 0x0000000706077892 */ /* 0x004fc8000f8ec0ff */
[----:B------:R-:W-:-:S09]  /*0910*/  UISETP.NE.AND UP1, UPT, UR7, URZ, UPT ;  /* 0x000000ff0700728c */ /* 0x000fd2000bf25270 */
[----:B------:R-:W-:Y:S05]  /*0920*/  BRA.U !UP1, `(.L_x_2) ;  /* 0x0000000509687547 */ /* 0x000fea000b800000 */
[----:B------:R-:W-:Y:S02]  /*0930*/  ULOP3.LUT UR8, UR6, 0x3, URZ, 0xc0, !UPT ;  /* 0x0000000306087892 */ /* 0x000fe4000f8ec0ff */
[----:B------:R-:W-:Y:S02]  /*0940*/  UIADD3 UR6, UPT, UPT, UR7, -0x1, URZ ;  /* 0xffffffff07067890 */ /* 0x000fe4000fffe0ff */
[----:B------:R-:W-:Y:S02]  /*0950*/  UISETP.NE.AND UP2, UPT, UR8, URZ, UPT ;  /* 0x000000ff0800728c */ /* 0x000fe4000bf45270 */
[----:B------:R-:W-:-:S09]  /*0960*/  UISETP.GE.U32.AND UP1, UPT, UR6, 0x3, UPT ;  /* 0x000000030600788c */ /* 0x000fd2000bf26070 */
[----:B------:R-:W-:Y:S05]  /*0970*/  BRA.U !UP1, `(.L_x_3) ;  /* 0x0000000109a07547 */ /* 0x000fea000b800000 */
[----:B------:R-:W2:Y:S01]  /*0980*/  LDC.64 R10, c[0x0][0x380] ;  /* 0x0000e000ff0a7b82 */ /* 0x000ea20000000a00 */
[----:B------:R-:W-:Y:S02]  /*0990*/  UIMAD UR6, UR13, UR17, UR5 ;  /* 0x000000110d0672a4 */ /* 0x000fe4000f8e0205 */
[----:B------:R-:W-:-:S04]  /*09a0*/  MOV R19, UR5 ;  /* 0x0000000500137c02 */ /* 0x000fc80008000f00 */
[----:B------:R-:W-:Y:S01]  /*09b0*/  MOV R15, UR6 ;  /* 0x00000006000f7c02 */ /* 0x000fe20008000f00 */
[----:B------:R-:W3:Y:S01]  /*09c0*/  LDC.64 R8, c[0x0][0x388] ;  /* 0x0000e200ff087b82 */ /* 0x000ee20000000a00 */
[----:B------:R-:W-:-:S03]  /*09d0*/  IMAD R19, R19, UR17, R0 ;  /* 0x0000001113137c24 */ /* 0x000fc6000f8e0200 */
[----:B--2---:R-:W-:-:S06]  /*09e0*/  IMAD.WIDE.U32 R14, R15, 0x4, R10 ;  /* 0x000000040f0e7825 */ /* 0x004fcc00078e000a */
[----:B0-----:R-:W1:Y:S01]  /*09f0*/  LDG.E R14, desc[UR14][R14.64] ;  /* 0x0000000e0e0e7981 */ /* 0x001e62000c1e1900 */
[----:B---3--:R-:W-:-:S06]  /*0a00*/  IMAD.WIDE.U32 R16, R19, 0x4, R8 ;  /* 0x0000000413107825 */ /* 0x008fcc00078e0008 */
[----:B------:R-:W1:Y:S01]  /*0a10*/  LDG.E R16, desc[UR14][R16.64] ;  /* 0x0000000e10107981 */ /* 0x000e62000c1e1900 */
[----:B------:R-:W-:Y:S01]  /*0a20*/  UIADD3 UR7, UPT, UPT, UR6, 0x1, URZ ;  /* 0x0000000106077890 */ /* 0x000fe2000fffe0ff */
[----:B------:R-:W-:-:S05]  /*0a30*/  VIADD R23, R19, UR17 ;  /* 0x0000001113177c36 */ /* 0x000fca0008000000 */
[----:B------:R-:W-:-:S05]  /*0a40*/  MOV R21, UR7 ;  /* 0x0000000700157c02 */ /* 0x000fca0008000f00 */
[----:B------:R-:W-:-:S04]  /*0a50*/  IMAD.WIDE.U32 R18, R21, 0x4, R10 ;  /* 0x0000000415127825 */ /* 0x000fc800078e000a */
[----:B------:R-:W-:-:S04]  /*0a60*/  IMAD.WIDE.U32 R20, R23, 0x4, R8 ;  /* 0x0000000417147825 */ /* 0x000fc800078e0008 */
[----:B-1----:R-:W-:-:S05]  /*0a70*/  FFMA R25, R14, R16, R25 ;  /* 0x000000100e197223 */ /* 0x002fca0000000019 */
[----:B------:R0:W-:Y:S04]  /*0a80*/  STG.E desc[UR14][R12.64], R25 ;  /* 0x000000190c007986 */ /* 0x0001e8000c10190e */
[----:B------:R-:W2:Y:S04]  /*0a90*/  LDG.E R18, desc[UR14][R18.64] ;  /* 0x0000000e12127981 */ /* 0x000ea8000c1e1900 */
[----:B------:R-:W2:Y:S01]  /*0aa0*/  LDG.E R20, desc[UR14][R20.64] ;  /* 0x0000000e14147981 */ /* 0x000ea2000c1e1900 */
[----:B------:R-:W-:Y:S01]  /*0ab0*/  UIADD3 UR7, UPT, UPT, UR6, 0x2, URZ ;  /* 0x0000000206077890 */ /* 0x000fe2000fffe0ff */
[----:B------:R-:W-:-:S05]  /*0ac0*/  IADD3 R27, PT, PT, R23, UR17, RZ ;  /* 0x00000011171b7c10 */ /* 0x000fca000fffe0ff */
[----:B------:R-:W-:Y:S01]  /*0ad0*/  MOV R15, UR7 ;  /* 0x00000007000f7c02 */ /* 0x000fe20008000f00 */
[----:B------:R-:W-:-:S04]  /*0ae0*/  IMAD.WIDE.U32 R16, R27, 0x4, R8 ;  /* 0x000000041b107825 */ /* 0x000fc800078e0008 */
[----:B------:R-:W-:-:S04]  /*0af0*/  IMAD.WIDE.U32 R14, R15, 0x4, R10 ;  /* 0x000000040f0e7825 */ /* 0x000fc800078e000a */
[----:B--2---:R-:W-:-:S05]  /*0b00*/  FFMA R23, R18, R20, R25 ;  /* 0x0000001412177223 */ /* 0x004fca0000000019 */
[----:B------:R2:W-:Y:S04]  /*0b10*/  STG.E desc[UR14][R12.64], R23 ;  /* 0x000000170c007986 */ /* 0x0005e8000c10190e */
[----:B------:R-:W3:Y:S04]  /*0b20*/  LDG.E R14, desc[UR14][R14.64] ;  /* 0x0000000e0e0e7981 */ /* 0x000ee8000c1e1900 */
[----:B------:R-:W3:Y:S01]  /*0b30*/  LDG.E R16, desc[UR14][R16.64] ;  /* 0x0000000e10107981 */ /* 0x000ee2000c1e1900 */
[----:B------:R-:W-:Y:S01]  /*0b40*/  UIADD3 UR6, UPT, UPT, UR6, 0x3, URZ ;  /* 0x0000000306067890 */ /* 0x000fe2000fffe0ff */
[----:B------:R-:W-:-:S05]  /*0b50*/  IADD3 R27, PT, PT, R27, UR17, RZ ;  /* 0x000000111b1b7c10 */ /* 0x000fca000fffe0ff */
[----:B------:R-:W-:Y:S01]  /*0b60*/  MOV R21, UR6 ;  /* 0x0000000600157c02 */ /* 0x000fe20008000f00 */
[----:B------:R-:W-:-:S04]  /*0b70*/  IMAD.WIDE.U32 R8, R27, 0x4, R8 ;  /* 0x000000041b087825 */ /* 0x000fc800078e0008 */
[----:B------:R-:W-:-:S04]  /*0b80*/  IMAD.WIDE.U32 R10, R21, 0x4, R10 ;  /* 0x00000004150a7825 */ /* 0x000fc800078e000a */
[----:B---3--:R-:W-:-:S05]  /*0b90*/  FFMA R19, R14, R16, R23 ;  /* 0x000000100e137223 */ /* 0x008fca0000000017 */
[----:B------:R2:W-:Y:S04]  /*0ba0*/  STG.E desc[UR14][R12.64], R19 ;  /* 0x000000130c007986 */ /* 0x0005e8000c10190e */
[----:B------:R-:W0:Y:S04]  /*0bb0*/  LDG.E R10, desc[UR14][R10.64] ;  /* 0x0000000e0a0a7981 */ /* 0x000e28000c1e1900 */
[----:B------:R-:W0:Y:S01]  /*0bc0*/  LDG.E R8, desc[UR14][R8.64] ;  /* 0x0000000e08087981 */ /* 0x000e22000c1e1900 */
[----:B------:R-:W-:Y:S01]  /*0bd0*/  UIADD3 UR5, UPT, UPT, UR5, 0x4, URZ ;  /* 0x0000000405057890 */ /* 0x000fe2000fffe0ff */
[----:B0-----:R-:W-:-:S05]  /*0be0*/  FFMA R25, R10, R8, R19 ;  /* 0x000000080a197223 */ /* 0x001fca0000000013 */
[----:B------:R2:W-:Y:S06]  /*0bf0*/  STG.E desc[UR14][R12.64], R25 ;  /* 0x000000190c007986 */ /* 0x0005ec000c10190e */
.L_x_3:
[----:B------:R-:W-:Y:S05]  /*0c00*/  BRA.U !UP2, `(.L_x_2) ;  /* 0x000000010ab07547 */ /* 0x000fea000b800000 */
[----:B------:R-:W3:Y:S01]  /*0c10*/  LDC.64 R10, c[0x0][0x380] ;  /* 0x0000e000ff0a7b82 */ /* 0x000ee20000000a00 */
[----:B------:R-:W-:Y:S01]  /*0c20*/  UISETP.NE.AND UP1, UPT, UR8, 0x1, UPT ;  /* 0x000000010800788c */ /* 0x000fe2000bf25270 */
[----:B--2---:R-:W-:-:S05]  /*0c30*/  IMAD.U32 R19, RZ, RZ, UR5 ;  /* 0x00000005ff137e24 */ /* 0x004fca000f8e00ff */
[----:B------:R-:W-:Y:S01]  /*0c40*/  PLOP3.LUT P0, PT, PT, PT, UP1, 0x80, 0x8 ;  /* 0x000000000008781c */ /* 0x000fe20003f0f018 */
[----:B------:R-:W2:Y:S04]  /*0c50*/  LDC.64 R8, c[0x0][0x388] ;  /* 0x0000e200ff087b82 */ /* 0x000ea80000000a00 */
[----:B------:R-:W-:-:S06]  /*0c60*/  @UP1 UIMAD UR8, UR13, UR17, UR5 ;  /* 0x000000110d0812a4 */ /* 0x000fcc000f8e0205 */
[----:B------:R-:W-:Y:S02]  /*0c70*/  MOV R15, UR8 ;  /* 0x00000008000f7c02 */ /* 0x000fe40008000f00 */
[----:B------:R-:W-:-:S03]  /*0c80*/  @P0 IMAD R19, R19, UR17, R0 ;  /* 0x0000001113130c24 */ /* 0x000fc6000f8e0200 */
[----:B---3--:R-:W-:-:S06]  /*0c90*/  @P0 IMAD.WIDE.U32 R14, R15, 0x4, R10 ;  /* 0x000000040f0e0825 */ /* 0x008fcc00078e000a */
[----:B0-----:R-:W3:Y:S01]  /*0ca0*/  @P0 LDG.E R14, desc[UR14][R14.64] ;  /* 0x0000000e0e0e0981 */ /* 0x001ee2000c1e1900 */
[----:B--2---:R-:W-:-:S06]  /*0cb0*/  @P0 IMAD.WIDE.U32 R16, R19, 0x4, R8 ;  /* 0x0000000413100825 */ /* 0x004fcc00078e0008 */
[----:B------:R-:W3:Y:S01]  /*0cc0*/  @P0 LDG.E R16, desc[UR14][R16.64] ;  /* 0x0000000e10100981 */ /* 0x000ee2000c1e1900 */
[----:B------:R-:W-:Y:S01]  /*0cd0*/  PLOP3.LUT P1, PT, PT, PT, UP1, 0x80, 0x8 ;  /* 0x000000000008781c */ /* 0x000fe20003f2f018 */
[----:B------:R-:W-:-:S12]  /*0ce0*/  @UP1 UIADD3 UR8, UPT, UPT, UR8, 0x1, URZ ;  /* 0x0000000108081890 */ /* 0x000fd8000fffe0ff */
[----:B------:R-:W-:Y:S02]  /*0cf0*/  @P1 R2UR UR6, R10 ;  /* 0x000000000a0612ca */ /* 0x000fe400000e0000 */
[----:B------:R-:W-:Y:S02]  /*0d00*/  @P1 R2UR UR7, R11 ;  /* 0x000000000b0712ca */ /* 0x000fe400000e0000 */
[----:B------:R-:W-:-:S05]  /*0d10*/  @P0 IADD3 R11, PT, PT, R19, UR17, RZ ;  /* 0x00000011130b0c10 */ /* 0x000fca000fffe0ff */
[----:B------:R-:W-:-:S06]  /*0d20*/  @P0 IMAD.WIDE.U32 R8, R11, 0x4, R8 ;  /* 0x000000040b080825 */ /* 0x000fcc00078e0008 */
[----:B------:R-:W-:-:S06]  /*0d30*/  @UP1 UIMAD.WIDE.U32 UR6, UR8, 0x4, UR6 ;  /* 0x00000004080618a5 */ /* 0x000fcc000f8e0006 */
[----:B------:R-:W-:Y:S02]  /*0d40*/  MOV R10, UR6 ;  /* 0x00000006000a7c02 */ /* 0x000fe40008000f00 */
[----:B------:R-:W-:Y:S01]  /*0d50*/  MOV R11, UR7 ;  /* 0x00000007000b7c02 */ /* 0x000fe20008000f00 */
[----:B---3--:R-:W-:-:S05]  /*0d60*/  @P0 FFMA R19, R14, R16, R25 ;  /* 0x000000100e130223 */ /* 0x008fca0000000019 */
[----:B------:R-:W-:Y:S04]  /*0d70*/  @P0 STG.E desc[UR14][R12.64], R19 ;  /* 0x000000130c000986 */ /* 0x000fe8000c10190e */
[----:B------:R-:W1:Y:S04]  /*0d80*/  @P0 LDG.E R8, desc[UR14][R8.64] ;  /* 0x0000000e08080981 */ /* 0x000e68000c1e1900 */
[----:B------:R0:W1:Y:S01]  /*0d90*/  @P0 LDG.E R10, desc[UR14][R10.64] ;  /* 0x0000000e0a0a0981 */ /* 0x000062000c1e1900 */
[----:B------:R-:W-:-:S11]  /*0da0*/  ULOP3.LUT UP2, URZ, UR17, 0x1, URZ, 0xc0, !UPT ;  /* 0x0000000111ff7892 */ /* 0x000fd6000f84c0ff */
[----:B------:R-:W2:Y:S01]  /*0db0*/  @UP2 LDCU.128 UR8, c[0x0][0x380] ;  /* 0x00007000ff0827ac */ /* 0x000ea20008000c00 */
[----:B------:R-:W-:Y:S01]  /*0dc0*/  PLOP3.LUT P1, PT, PT, PT, UP2, 0x80, 0x8 ;  /* 0x000000000008781c */ /* 0x000fe20003f2f028 */
[----:B------:R-:W-:-:S04]  /*0dd0*/  @UP1 UIADD3 UR5, UPT, UPT, UR5, 0x2, URZ ;  /* 0x0000000205051890 */ /* 0x000fc8000fffe0ff */
[----:B------:R-:W-:Y:S02]  /*0de0*/  @UP2 UIMAD UR6, UR13, UR17, UR5 ;  /* 0x000000110d0622a4 */ /* 0x000fe4000f8e0205 */
[----:B------:R-:W-:-:S06]  /*0df0*/  IMAD.U32 R17, RZ, RZ, UR5 ;  /* 0x00000005ff117e24 */ /* 0x000fcc000f8e00ff */
[----:B------:R-:W-:Y:S01]  /*0e00*/  @P1 IMAD R17, R17, UR17, R0 ;  /* 0x0000001111111c24 */ /* 0x000fe2000f8e0200 */
[----:B--2---:R-:W-:Y:S01]  /*0e10*/  @UP2 UIMAD.WIDE.U32 UR6, UR6, 0x4, UR8 ;  /* 0x00000004060628a5 */ /* 0x004fe2000f8e0008 */
[----:B------:R-:W-:Y:S02]  /*0e20*/  MOV R14, UR10 ;  /* 0x0000000a000e7c02 */ /* 0x000fe40008000f00 */
[----:B------:R-:W-:-:S03]  /*0e30*/  MOV R15, UR11 ;  /* 0x0000000b000f7c02 */ /* 0x000fc60008000f00 */
[----:B0-----:R-:W-:Y:S01]  /*0e40*/  MOV R11, UR7 ;  /* 0x00000007000b7c02 */ /* 0x001fe20008000f00 */
[----:B-1----:R-:W-:Y:S01]  /*0e50*/  @P0 FFMA R25, R10, R8, R19 ;  /* 0x000000080a190223 */ /* 0x002fe20000000013 */
[----:B------:R-:W-:Y:S01]  /*0e60*/  @P1 IMAD.WIDE.U32 R8, R17, 0x4, R14 ;  /* 0x0000000411081825 */ /* 0x000fe200078e000e */
[----:B------:R-:W-:-:S03]  /*0e70*/  MOV R10, UR6 ;  /* 0x00000006000a7c02 */ /* 0x000fc60008000f00 */
[----:B------:R0:W-:Y:S04]  /*0e80*/  @P0 STG.E desc[UR14][R12.64], R25 ;  /* 0x000000190c000986 */ /* 0x0001e8000c10190e */
[----:B------:R-:W0:Y:S04]  /*0e90*/  @P1 LDG.E R8, desc[UR14][R8.64] ;  /* 0x0000000e08081981 */ /* 0x000e28000c1e1900 */
[----:B------:R-:W0:Y:S02]  /*0ea0*/  @P1 LDG.E R10, desc[UR14][R10.64] ;  /* 0x0000000e0a0a1981 */ /* 0x000e24000c1e1900 */
[----:B0-----:R-:W-:-:S05]  /*0eb0*/  @P1 FFMA R25, R10, R8, R25 ;  /* 0x000000080a191223 */ /* 0x001fca0000000019 */
[----:B------:R3:W-:Y:S02]  /*0ec0*/  @P1 STG.E desc[UR14][R12.64], R25 ;  /* 0x000000190c001986 */ /* 0x0007e4000c10190e */
.L_x_2:
[----:B------:R-:W-:Y:S05]  /*0ed0*/  BRA.U UP0, `(.L_x_4) ;  /* 0xfffffff100947547 */ /* 0x000fea000b83ffff */
[----:B0-----:R-:W-:Y:S05]  /*0ee0*/  EXIT ;  /* 0x000000000000794d */ /* 0x001fea0003800000 */
.L_x_5:
[----:B------:R-:W-:-:S00]  /*0ef0*/  BRA `(.L_x_5) ;  /* 0xfffffffc00fc7947 */ /* 0x000fc0000383ffff */
[----:B------:R-:W-:-:S00]  /*0f00*/  NOP ;  /* 0x0000000000007918 */ /* 0x000fc00000000000 */
[----:B------:R-:W-:-:S00]  /*0f10*/  NOP ;  /* 0x0000000000007918 */ /* 0x000fc00000000000 */
[----:B------:R-:W-:-:S00]  /*0f20*/  NOP ;  /* 0x0000000000007918 */ /* 0x000fc00000000000 */
[----:B------:R-:W-:-:S00]  /*0f30*/  NOP ;  /* 0x0000000000007918 */ /* 0x000fc00000000000 */
[----:B------:R-:W-:-:S00]  /*0f40*/  NOP ;  /* 0x0000000000007918 */ /* 0x000fc00000000000 */
[----:B------:R-:W-:-:S00]  /*0f50*/  NOP ;  /* 0x0000000000007918 */ /* 0x000fc00000000000 */
[----:B------:R-:W-:-:S00]  /*0f60*/  NOP ;  /* 0x0000000000007918 */ /* 0x000fc00000000000 */
[----:B------:R-:W-:-:S00]  /*0f70*/  NOP ;  /* 0x0000000000007918 */ /* 0x000fc00000000000 */
.L_x_17:


//--------------------- .text._Z27matrixMulKernel_1thread1rowPfS_S_iii --------------------------
	.section	.text._Z27matrixMulKernel_1thread1rowPfS_S_iii,"ax",@progbits
	.align	128
        .global         _Z27matrixMulKernel_1thread1rowPfS_S_iii
        .type           _Z27matrixMulKernel_1thread1rowPfS_S_iii,@function
        .size           _Z27matrixMulKernel_1thread1rowPfS_S_iii,(.L_x_18 - _Z27matrixMulKernel_1thread1rowPfS_S_iii)
        .other          _Z27matrixMulKernel_1thread1rowPfS_S_iii,@"STO_CUDA_ENTRY STV_DEFAULT"
_Z27matrixMulKernel_1thread1rowPfS_S_iii:
.text._Z27matrixMulKernel_1thread1rowPfS_S_iii:
[----:B------:R-:W-:Y:S01]  /*0000*/  LDC R1, c[0x0][0x37c] ;  /* 0x0000df00ff017b82 */ /* 0x000fe20000000800 */
[----:B------:R-:W0:Y:S07]  /*0010*/  S2R R0, SR_CTAID.Y ;  /* 0x0000000000007919 */ /* 0x000e2e0000002600 */
[----:B------:R-:W1:Y:S01]  /*0020*/  LDC.64 R4, c[0x0][0x398] ;  /* 0x0000e600ff047b82 */ /* 0x000e620000000a00 */
[----:B------:R-:W0:Y:S01]  /*0030*/  LDCU UR4, c[0x0][0x364] ;  /* 0x00006c80ff0477ac */ /* 0x000e220008000800 */
[----:B------:R-:W0:Y:S01]  /*0040*/  S2R R3, SR_TID.Y ;  /* 0x0000000000037919 */ /* 0x000e220000002200 */
[----:B-1----:R-:W-:Y:S01]  /*0050*/  ISETP.NE.AND P0, PT, R4, RZ, PT ;  /* 0x000000ff0400720c */ /* 0x002fe20003f05270 */
[----:B0-----:R-:W-:-:S05]  /*0060*/  IMAD R0, R0, UR4, R3 ;  /* 0x0000000400007c24 */ /* 0x001fca000f8e0203 */
[----:B------:R-:W-:-:S13]  /*0070*/  ISETP.GE.U32.OR P0, PT, R0, R5, !P0 ;  /* 0x000000050000720c */ /* 0x000fda0004706470 */
[----:B------:R-:W-:Y:S05]  /*0080*/  @P0 EXIT ;  /* 0x000000000000094d */ /* 0x000fea0003800000 */
[C---:B------:R-:W-:Y:S01]  /*0090*/  IADD3 R2, PT, PT, R4.reuse, -0x1, RZ ;  /* 0xffffffff04027810 */ /* 0x040fe20007ffe0ff */
[----:B------:R-:W-:Y:S01]  /*00a0*/  HFMA2 R22, -RZ, RZ, 0, 0 ;  /* 0x00000000ff167431 */ /* 0x000fe200000001ff */
[----:B------:R-:W-:Y:S01]  /*00b0*/  LOP3.LUT R3, R4, 0xfffffff8, RZ, 0xc0, !PT ;  /* 0xfffffff804037812 */ /* 0x000fe200078ec0ff */
[----:B------:R-:W0:Y:S01]  /*00c0*/  LDCU.64 UR4, c[0x0][0x358] ;  /* 0x00006b00ff0477ac */ /* 0x000e220008000a00 */
[----:B------:R-:W-:Y:S02]  /*00d0*/  ISETP.GE.U32.AND P0, PT, R2, 0x7, PT ;  /* 0x000000070200780c */ /* 0x000fe40003f06070 */
[C---:B------:R-:W-:Y:S02]  /*00e0*/  LOP3.LUT R2, R4.reuse, 0x7, RZ, 0xc0, !PT ;  /* 0x0000000704027812 */ /* 0x040fe400078ec0ff */
[----:B------:R-:W-:Y:S02]  /*00f0*/  LOP3.LUT R4, R4, 0x3, RZ, 0xc0, !PT ;  /* 0x0000000304047812 */ /* 0x000fe400078ec0ff */
[----:B------:R-:W-:-:S02]  /*0100*/  MOV R7, RZ ;  /* 0x000000ff00077202 */ /* 0x000fc40000000f00 */
[----:B------:R-:W-:-:S07]  /*0110*/  IADD3 R6, PT, PT, -R3, RZ, RZ ;  /* 0x000000ff03067210 */ /* 0x000fce0007ffe1ff */
.L_x_10:
[----:B-1----:R-:W1:Y:S01]  /*0120*/  LDC R8, c[0x0][0x398] ;  /* 0x0000e600ff087b82 */ /* 0x002e620000000800 */
[----:B------:R-:W-:-:S07]  /*0130*/  MOV R5, RZ ;  /* 0x000000ff00057202 */ /* 0x000fce0000000f00 */
[----:B--23--:R-:W2:Y:S01]  /*0140*/  LDC.64 R12, c[0x0][0x390] ;  /* 0x0000e400ff0c7b82 */ /* 0x00cea20000000a00 */
[----:B-1----:R-:W-:-:S04]  /*0150*/  IMAD R9, R0, R8, R7 ;  /* 0x0000000800097224 */ /* 0x002fc800078e0207 */
[----:B--2---:R-:W-:Y:S01]  /*0160*/  IMAD.WIDE.U32 R12, R9, 0x4, R12 ;  /* 0x00000004090c7825 */ /* 0x004fe200078e000c */
[----:B------:R-:W-:Y:S06]  /*0170*/  @!P0 BRA `(.L_x_6) ;  /* 0x0000000400408947 */ /* 0x000fec0003800000 */
[-C--:B------:R-:W-:Y:S01]  /*0180*/  IMAD R20, R0, R8.reuse, 0x3 ;  /* 0x0000000300147424 */ /* 0x080fe200078e0208 */
[----:B------:R-:W-:Y:S01]  /*0190*/  IADD3 R9, PT, PT, R7, R8, RZ ;  /* 0x0000000807097210 */ /* 0x000fe20007ffe0ff */
[C-C-:B------:R-:W-:Y:S01]  /*01a0*/  IMAD R21, R8.reuse, 0x3, R7.reuse ;  /* 0x0000000308157824 */ /* 0x140fe200078e0207 */
[CC--:B------:R-:W-:Y:S01]  /*01b0*/  LEA R11, R8.reuse, R7.reuse, 0x1 ;  /* 0x00000007080b7211 */ /* 0x0c0fe200078e08ff */
[C-C-:B------:R-:W-:Y:S01]  /*01c0*/  IMAD R25, R8.reuse, 0x5, R7.reuse ;  /* 0x0000000508197824 */ /* 0x140fe200078e0207 */
[CC--:B------:R-:W-:Y:S01]  /*01d0*/  LEA R23, R8.reuse, R7.reuse, 0x2 ;  /* 0x0000000708177211 */ /* 0x0c0fe200078e10ff */
[C-C-:B------:R-:W-:Y:S01]  /*01e0*/  IMAD R27, R8.reuse, 0x6, R7.reuse ;  /* 0x00000006081b7824 */ /* 0x140fe200078e0207 */
[----:B------:R-:W-:Y:S01]  /*01f0*/  MOV R10, R7 ;  /* 0x00000007000a7202 */ /* 0x000fe20000000f00 */
[----:B------:R-:W-:Y:S01]  /*0200*/  IMAD R29, R8, 0x7, R7 ;  /* 0x00000007081d7824 */ /* 0x000fe200078e0207 */
[----:B------:R-:W-:-:S07]  /*0210*/  MOV R5, R6 ;  /* 0x0000000600057202 */ /* 0x000fce0000000f00 */
.L_x_7:
[----:B-1----:R-:W1:Y:S01]  /*0220*/  LDC.64 R16, c[0x0][0x380] ;  /* 0x0000e000ff107b82 */ /* 0x002e620000000a00 */
[----:B------:R-:W-:-:S07]  /*0230*/  IADD3 R19, PT, PT, R20, -0x3, RZ ;  /* 0xfffffffd14137810 */ /* 0x000fce0007ffe0ff */
[----:B------:R-:W2:Y:S01]  /*0240*/  LDC.64 R14, c[0x0][0x388] ;  /* 0x0000e200ff0e7b82 */ /* 0x000ea20000000a00 */
[----:B-1----:R-:W-:-:S05]  /*0250*/  IMAD.WIDE.U32 R18, R19, 0x4, R16 ;  /* 0x0000000413127825 */ /* 0x002fca00078e0010 */
[----:B0-----:R2:W3:Y:S02]  /*0260*/  LDG.E R24, desc[UR4][R18.64] ;  /* 0x0000000412187981 */ /* 0x0014e4000c1e1900 */
[----:B--2---:R-:W-:-:S05]  /*0270*/  IMAD.WIDE.U32 R18, R10, 0x4, R14 ;  /* 0x000000040a127825 */ /* 0x004fca00078e000e */
[----:B------:R-:W3:Y:S02]  /*0280*/  LDG.E R26, desc[UR4][R18.64] ;  /* 0x00000004121a7981 */ /* 0x000ee4000c1e1900 */
[----:B---3--:R-:W-:Y:S01]  /*0290*/  FFMA R22, R24, R26, R22 ;  /* 0x0000001a18167223 */ /* 0x008fe20000000016 */
[----:B------:R-:W-:-:S04]  /*02a0*/  IADD3 R24, PT, PT, R20, -0x2, RZ ;  /* 0xfffffffe14187810 */ /* 0x000fc80007ffe0ff */
[----:B------:R0:W-:Y:S01]  /*02b0*/  STG.E desc[UR4][R12.64], R22 ;  /* 0x000000160c007986 */ /* 0x0001e2000c101904 */
[----:B------:R-:W-:-:S05]  /*02c0*/  IMAD.WIDE.U32 R18, R24, 0x4, R16 ;  /* 0x0000000418127825 */ /* 0x000fca00078e0010 */
[----:B------:R1:W2:Y:S02]  /*02d0*/  LDG.E R24, desc[UR4][R18.64] ;  /* 0x0000000412187981 */ /* 0x0002a4000c1e1900 */
[----:B-1----:R-:W-:-:S05]  /*02e0*/  IMAD.WIDE.U32 R18, R9, 0x4, R14 ;  /* 0x0000000409127825 */ /* 0x002fca00078e000e */
[----:B------:R-:W2:Y:S02]  /*02f0*/  LDG.E R26, desc[UR4][R18.64] ;  /* 0x00000004121a7981 */ /* 0x000ea4000c1e1900 */
[----:B--2---:R-:W-:Y:S01]  /*0300*/  FFMA R24, R24, R26, R22 ;  /* 0x0000001a18187223 */ /* 0x004fe20000000016 */
[----:B------:R-:W-:-:S04]  /*0310*/  IADD3 R26, PT, PT, R20, -0x1, RZ ;  /* 0xffffffff141a7810 */ /* 0x000fc80007ffe0ff */
[----:B------:R1:W-:Y:S01]  /*0320*/  STG.E desc[UR4][R12.64], R24 ;  /* 0x000000180c007986 */ /* 0x0003e2000c101904 */
[----:B------:R-:W-:-:S05]  /*0330*/  IMAD.WIDE.U32 R18, R26, 0x4, R16 ;  /* 0x000000041a127825 */ /* 0x000fca00078e0010 */
[----:B------:R2:W0:Y:S02]  /*0340*/  LDG.E R26, desc[UR4][R18.64] ;  /* 0x00000004121a7981 */ /* 0x000424000c1e1900 */
[----:B--2---:R-:W-:-:S05]  /*0350*/  IMAD.WIDE.U32 R18, R11, 0x4, R14 ;  /* 0x000000040b127825 */ /* 0x004fca00078e000e */
[----:B------:R2:W0:Y:S02]  /*0360*/  LDG.E R28, desc[UR4][R18.64] ;  /* 0x00000004121c7981 */ /* 0x000424000c1e1900 */
[----:B--2---:R-:W-:-:S04]  /*0370*/  IMAD.WIDE.U32 R18, R20, 0x4, R16 ;  /* 0x0000000414127825 */ /* 0x004fc800078e0010 */
[----:B0-----:R-:W-:-:S05]  /*0380*/  FFMA R22, R26, R28, R24 ;  /* 0x0000001c1a167223 */ /* 0x001fca0000000018 */
[----:B------:R0:W-:Y:S04]  /*0390*/  STG.E desc[UR4][R12.64], R22 ;  /* 0x000000160c007986 */ /* 0x0001e8000c101904 */
[----:B------:R2:W3:Y:S02]  /*03a0*/  LDG.E R26, desc[UR4][R18.64] ;  /* 0x00000004121a7981 */ /* 0x0004e4000c1e1900 */
[----:B--2---:R-:W-:-:S05]  /*03b0*/  IMAD.WIDE.U32 R18, R21, 0x4, R14 ;  /* 0x0000000415127825 */ /* 0x004fca00078e000e */
[----:B------:R2:W3:Y:S01]  /*03c0*/  LDG.E R28, desc[UR4][R18.64] ;  /* 0x00000004121c7981 */ /* 0x0004e2000c1e1900 */
[----:B-1----:R-:W-:-:S05]  /*03d0*/  IADD3 R24, PT, PT, R20, 0x1, RZ ;  /* 0x0000000114187810 */ /* 0x002fca0007ffe0ff */
[----:B--2---:R-:W-:-:S04]  /*03e0*/  IMAD.WIDE.U32 R18, R24, 0x4, R16 ;  /* 0x0000000418127825 */ /* 0x004fc800078e0010 */
[----:B---3--:R-:W-:-:S05]  /*03f0*/  FFMA R26, R26, R28, R22 ;  /* 0x0000001c1a1a7223 */ /* 0x008fca0000000016 */
[----:B------:R1:W-:Y:S04]  /*0400*/  STG.E desc[UR4][R12.64], R26 ;  /* 0x0000001a0c007986 */ /* 0x0003e8000c101904 */
[----:B------:R2:W3:Y:S02]  /*0410*/  LDG.E R28, desc[UR4][R18.64] ;  /* 0x00000004121c7981 */ /* 0x0004e4000c1e1900 */
[----:B--2---:R-:W-:-:S05]  /*0420*/  IMAD.WIDE.U32 R18, R23, 0x4, R14 ;  /* 0x0000000417127825 */ /* 0x004fca00078e000e */
[----:B------:R2:W3:Y:S01]  /*0430*/  LDG.E R24, desc[UR4][R18.64] ;  /* 0x0000000412187981 */ /* 0x0004e2000c1e1900 */
[----:B0-----:R-:W-:-:S05]  /*0440*/  IADD3 R22, PT, PT, R20, 0x2, RZ ;  /* 0x0000000214167810 */ /* 0x001fca0007ffe0ff */
[----:B--2---:R-:W-:-:S04]  /*0450*/  IMAD.WIDE.U32 R18, R22, 0x4, R16 ;  /* 0x0000000416127825 */ /* 0x004fc800078e0010 */
[----:B---3--:R-:W-:-:S05]  /*0460*/  FFMA R28, R28, R24, R26 ;  /* 0x000000181c1c7223 */ /* 0x008fca000000001a */
[----:B------:R-:W-:Y:S04]  /*0470*/  STG.E desc[UR4][R12.64], R28 ;  /* 0x0000001c0c007986 */ /* 0x000fe8000c101904 */
[----:B------:R0:W2:Y:S02]  /*0480*/  LDG.E R22, desc[UR4][R18.64] ;  /* 0x0000000412167981 */ /* 0x0000a4000c1e1900 */
[----:B0-----:R-:W-:-:S05]  /*0490*/  IMAD.WIDE.U32 R18, R25, 0x4, R14 ;  /* 0x0000000419127825 */ /* 0x001fca00078e000e */
[----:B------:R-:W2:Y:S01]  /*04a0*/  LDG.E R24, desc[UR4][R18.64] ;  /* 0x0000000412187981 */ /* 0x000ea2000c1e1900 */
[----:B-1----:R-:W-:Y:S01]  /*04b0*/  IADD3 R26, PT, PT, R20, 0x4, RZ ;  /* 0x00000004141a7810 */ /* 0x002fe20007ffe0ff */
[----:B--2---:R-:W-:Y:S01]  /*04c0*/  FFMA R22, R22, R24, R28 ;  /* 0x0000001816167223 */ /* 0x004fe2000000001c */
[----:B------:R-:W-:-:S04]  /*04d0*/  IADD3 R24, PT, PT, R20, 0x3, RZ ;  /* 0x0000000314187810 */ /* 0x000fc80007ffe0ff */
[----:B------:R0:W-:Y:S01]  /*04e0*/  STG.E desc[UR4][R12.64], R22 ;  /* 0x000000160c007986 */ /* 0x0001e2000c101904 */
[----:B------:R-:W-:-:S05]  /*04f0*/  IMAD.WIDE.U32 R18, R24, 0x4, R16 ;  /* 0x0000000418127825 */ /* 0x000fca00078e0010 */
[----:B------:R1:W2:Y:S01]  /*0500*/  LDG.E R24, desc[UR4][R18.64] ;  /* 0x0000000412187981 */ /* 0x0002a2000c1e1900 */
[----:B------:R-:W-:-:S04]  /*0510*/  IMAD.WIDE.U32 R16, R26, 0x4, R16 ;  /* 0x000000041a107825 */ /* 0x000fc800078e0010 */
[----:B-1----:R-:W-:-:S05]  /*0520*/  IMAD.WIDE.U32 R18, R27, 0x4, R14 ;  /* 0x000000041b127825 */ /* 0x002fca00078e000e */
[----:B------:R-:W2:Y:S01]  /*0530*/  LDG.E R26, desc[UR4][R18.64] ;  /* 0x00000004121a7981 */ /* 0x000ea2000c1e1900 */
[----:B------:R-:W-:Y:S01]  /*0540*/  IMAD.WIDE.U32 R14, R29, 0x4, R14 ;  /* 0x000000041d0e7825 */ /* 0x000fe200078e000e */
[----:B------:R-:W-:-:S03]  /*0550*/  IADD3 R5, PT, PT, R5, 0x8, RZ ;  /* 0x0000000805057810 */ /* 0x000fc60007ffe0ff */
[----:B--2---:R-:W-:-:S05]  /*0560*/  FFMA R24, R24, R26, R22 ;  /* 0x0000001a18187223 */ /* 0x004fca0000000016 */
[----:B------:R1:W-:Y:S04]  /*0570*/  STG.E desc[UR4][R12.64], R24 ;  /* 0x000000180c007986 */ /* 0x0003e8000c101904 */
[----:B------:R-:W0:Y:S04]  /*0580*/  LDG.E R17, desc[UR4][R16.64] ;  /* 0x0000000410117981 */ /* 0x000e28000c1e1900 */
[----:B------:R-:W0:Y:S01]  /*0590*/  LDG.E R14, desc[UR4][R14.64] ;  /* 0x000000040e0e7981 */ /* 0x000e22000c1e1900 */
[----:B------:R-:W-:Y:S02]  /*05a0*/  ISETP.NE.AND P1, PT, R5, RZ, PT ;  /* 0x000000ff0500720c */ /* 0x000fe40003f25270 */
[----:B------:R-:W-:-:S02]  /*05b0*/  IADD3 R20, PT, PT, R20, 0x8, RZ ;  /* 0x0000000814147810 */ /* 0x000fc40007ffe0ff */
[C---:B------:R-:W-:Y:S02]  /*05c0*/  LEA R9, R8.reuse, R9, 0x3 ;  /* 0x0000000908097211 */ /* 0x040fe400078e18ff */
[C---:B------:R-:W-:Y:S02]  /*05d0*/  LEA R11, R8.reuse, R11, 0x3 ;  /* 0x0000000b080b7211 */ /* 0x040fe400078e18ff */
[C---:B------:R-:W-:Y:S02]  /*05e0*/  LEA R21, R8.reuse, R21, 0x3 ;  /* 0x0000001508157211 */ /* 0x040fe400078e18ff */
[C---:B------:R-:W-:Y:S02]  /*05f0*/  LEA R23, R8.reuse, R23, 0x3 ;  /* 0x0000001708177211 */ /* 0x040fe400078e18ff */
[C---:B------:R-:W-:Y:S02]  /*0600*/  LEA R25, R8.reuse, R25, 0x3 ;  /* 0x0000001908197211 */ /* 0x040fe400078e18ff */
[----:B------:R-:W-:-:S02]  /*0610*/  LEA R27, R8, R27, 0x3 ;  /* 0x0000001b081b7211 */ /* 0x000fc400078e18ff */
[C---:B------:R-:W-:Y:S02]  /*0620*/  LEA R29, R8.reuse, R29, 0x3 ;  /* 0x0000001d081d7211 */ /* 0x040fe400078e18ff */
[----:B------:R-:W-:Y:S01]  /*0630*/  LEA R10, R8, R10, 0x3 ;  /* 0x0000000a080a7211 */ /* 0x000fe200078e18ff */
[----:B0-----:R-:W-:-:S05]  /*0640*/  FFMA R22, R17, R14, R24 ;  /* 0x0000000e11167223 */ /* 0x001fca0000000018 */
[----:B------:R1:W-:Y:S01]  /*0650*/  STG.E desc[UR4][R12.64], R22 ;  /* 0x000000160c007986 */ /* 0x0003e2000c101904 */
[----:B------:R-:W-:Y:S05]  /*0660*/  @P1 BRA `(.L_x_7) ;  /* 0xfffffff800ec1947 */ /* 0x000fea000383ffff */
[----:B------:R-:W-:-:S07]  /*0670*/  MOV R5, R3 ;  /* 0x0000000300057202 */ /* 0x000fce0000000f00 */
.L_x_6:
[----:B------:R-:W-:-:S13]  /*0680*/  ISETP.NE.AND P1, PT, R2, RZ, PT ;  /* 0x000000ff0200720c */ /* 0x000fda0003f25270 */
[----:B------:R-:W-:Y:S05]  /*0690*/  @!P1 BRA `(.L_x_8) ;  /* 0x00000004001c9947 */ /* 0x000fea0003800000 */
[----:B------:R-:W-:Y:S02]  /*06a0*/  IADD3 R9, PT, PT, R2, -0x1, RZ ;  /* 0xffffffff02097810 */ /* 0x000fe40007ffe0ff */
[----:B------:R-:W-:Y:S02]  /*06b0*/  ISETP.NE.AND P2, PT, R4, RZ, PT ;  /* 0x000000ff0400720c */ /* 0x000fe40003f45270 */
[----:B------:R-:W-:-:S13]  /*06c0*/  ISETP.GE.U32.AND P1, PT, R9, 0x3, PT ;  /* 0x000000030900780c */ /* 0x000fda0003f26070 */
[----:B------:R-:W-:Y:S05]  /*06d0*/  @!P1 BRA `(.L_x_9) ;  /* 0x00000000008c9947 */ /* 0x000fea0003800000 */
[----:B------:R-:W2:Y:S01]  /*06e0*/  LDC.64 R14, c[0x0][0x380] ;  /* 0x0000e000ff0e7b82 */ /* 0x000ea20000000a00 */
[-C--:B------:R-:W-:Y:S02]  /*06f0*/  IMAD R9, R0, R8.reuse, R5 ;  /* 0x0000000800097224 */ /* 0x080fe400078e0205 */
[----:B------:R-:W-:-:S05]  /*0700*/  IMAD R21, R5, R8, R7 ;  /* 0x0000000805157224 */ /* 0x000fca00078e0207 */
[----:B------:R-:W3:Y:S01]  /*0710*/  LDC.64 R10, c[0x0][0x388] ;  /* 0x0000e200ff0a7b82 */ /* 0x000ee20000000a00 */
[----:B--2---:R-:W-:-:S06]  /*0720*/  IMAD.WIDE.U32 R16, R9, 0x4, R14 ;  /* 0x0000000409107825 */ /* 0x004fcc00078e000e */
[----:B0-----:R-:W2:Y:S01]  /*0730*/  LDG.E R17, desc[UR4][R16.64] ;  /* 0x0000000410117981 */ /* 0x001ea2000c1e1900 */
[----:B---3--:R-:W-:-:S06]  /*0740*/  IMAD.WIDE.U32 R18, R21, 0x4, R10 ;  /* 0x0000000415127825 */ /* 0x008fcc00078e000a */
[----:B------:R-:W2:Y:S01]  /*0750*/  LDG.E R18, desc[UR4][R18.64] ;  /* 0x0000000412127981 */ /* 0x000ea2000c1e1900 */
[----:B------:R-:W-:Y:S02]  /*0760*/  IADD3 R23, PT, PT, R9, 0x1, RZ ;  /* 0x0000000109177810 */ /* 0x000fe40007ffe0ff */
[----:B------:R-:W-:-:S03]  /*0770*/  IADD3 R27, PT, PT, R21, R8, RZ ;  /* 0x00000008151b7210 */ /* 0x000fc60007ffe0ff */
[----:B------:R-:W-:-:S04]  /*0780*/  IMAD.WIDE.U32 R20, R23, 0x4, R14 ;  /* 0x0000000417147825 */ /* 0x000fc800078e000e */
[----:B--2---:R-:W-:Y:S01]  /*0790*/  FFMA R25, R17, R18, R22 ;  /* 0x0000001211197223 */ /* 0x004fe20000000016 */
[----:B-1----:R-:W-:-:S04]  /*07a0*/  IMAD.WIDE.U32 R22, R27, 0x4, R10 ;  /* 0x000000041b167825 */ /* 0x002fc800078e000a */
[----:B------:R0:W-:Y:S04]  /*07b0*/  STG.E desc[UR4][R12.64], R25 ;  /* 0x000000190c007986 */ /* 0x0001e8000c101904 */
[----:B------:R-:W2:Y:S04]  /*07c0*/  LDG.E R20, desc[UR4][R20.64] ;  /* 0x0000000414147981 */ /* 0x000ea8000c1e1900 */
[----:B------:R-:W2:Y:S01]  /*07d0*/  LDG.E R22, desc[UR4][R22.64] ;  /* 0x0000000416167981 */ /* 0x000ea2000c1e1900 */
[----:B------:R-:W-:Y:S02]  /*07e0*/  IADD3 R29, PT, PT, R9, 0x2, RZ ;  /* 0x00000002091d7810 */ /* 0x000fe40007ffe0ff */
[----:B------:R-:W-:-:S03]  /*07f0*/  IADD3 R24, PT, PT, R27, R8, RZ ;  /* 0x000000081b187210 */ /* 0x000fc60007ffe0ff */
[----:B------:R-:W-:-:S04]  /*0800*/  IMAD.WIDE.U32 R16, R29, 0x4, R14 ;  /* 0x000000041d107825 */ /* 0x000fc800078e000e */
[----:B------:R-:W-:-:S04]  /*0810*/  IMAD.WIDE.U32 R18, R24, 0x4, R10 ;  /* 0x0000000418127825 */ /* 0x000fc800078e000a */
[----:B--2---:R-:W-:-:S05]  /*0820*/  FFMA R27, R20, R22, R25 ;  /* 0x00000016141b7223 */ /* 0x004fca0000000019 */
[----:B------:R2:W-:Y:S04]  /*0830*/  STG.E desc[UR4][R12.64], R27 ;  /* 0x0000001b0c007986 */ /* 0x0005e8000c101904 */
[----:B------:R-:W3:Y:S04]  /*0840*/  LDG.E R16, desc[UR4][R16.64] ;  /* 0x0000000410107981 */ /* 0x000ee8000c1e1900 */
[----:B------:R-:W3:Y:S01]  /*0850*/  LDG.E R18, desc[UR4][R18.64] ;  /* 0x0000000412127981 */ /* 0x000ee2000c1e1900 */
[----:B0-----:R-:W-:Y:S02]  /*0860*/  IADD3 R25, PT, PT, R9, 0x3, RZ ;  /* 0x0000000309197810 */ /* 0x001fe40007ffe0ff */
[----:B------:R-:W-:-:S03]  /*0870*/  IADD3 R21, PT, PT, R24, R8, RZ ;  /* 0x0000000818157210 */ /* 0x000fc60007ffe0ff */
[----:B------:R-:W-:-:S04]  /*0880*/  IMAD.WIDE.U32 R14, R25, 0x4, R14 ;  /* 0x00000004190e7825 */ /* 0x000fc800078e000e */
[----:B------:R-:W-:-:S04]  /*0890*/  IMAD.WIDE.U32 R10, R21, 0x4, R10 ;  /* 0x00000004150a7825 */ /* 0x000fc800078e000a */
[----:B---3--:R-:W-:-:S05]  /*08a0*/  FFMA R9, R16, R18, R27 ;  /* 0x0000001210097223 */ /* 0x008fca000000001b */
[----:B------:R2:W-:Y:S04]  /*08b0*/  STG.E desc[UR4][R12.64], R9 ;  /* 0x000000090c007986 */ /* 0x0005e8000c101904 */
[----:B------:R-:W3:Y:S04]  /*08c0*/  LDG.E R14, desc[UR4][R14.64] ;  /* 0x000000040e0e7981 */ /* 0x000ee8000c1e1900 */
[----:B------:R-:W3:Y:S01]  /*08d0*/  LDG.E R10, desc[UR4][R10.64] ;  /* 0x000000040a0a7981 */ /* 0x000ee2000c1e1900 */
[----:B------:R-:W-:Y:S01]  /*08e0*/  IADD3 R5, PT, PT, R5, 0x4, RZ ;  /* 0x0000000405057810 */ /* 0x000fe20007ffe0ff */
[----:B---3--:R-:W-:-:S05]  /*08f0*/  FFMA R22, R14, R10, R9 ;  /* 0x0000000a0e167223 */ /* 0x008fca0000000009 */
[----:B------:R2:W-:Y:S02]  /*0900*/  STG.E desc[UR4][R12.64], R22 ;  /* 0x000000160c007986 */ /* 0x0005e4000c101904 */
.L_x_9:
[----:B------:R-:W-:Y:S05]  /*0910*/  @!P2 BRA `(.L_x_8) ;  /* 0x00000000007ca947 */ /* 0x000fea0003800000 */
[----:B------:R-:W3:Y:S01]  /*0920*/  LDC.64 R10, c[0x0][0x388] ;  /* 0x0000e200ff0a7b82 */ /* 0x000ee20000000a00 */
[----:B------:R-:W-:-:S07]  /*0930*/  ISETP.NE.AND P1, PT, R4, 0x1, PT ;  /* 0x000000010400780c */ /* 0x000fce0003f25270 */
[----:B------:R-:W4:Y:S06]  /*0940*/  LDC.64 R14, c[0x0][0x380] ;  /* 0x0000e000ff0e7b82 */ /* 0x000f2c0000000a00 */
[-C--:B------:R-:W-:Y:S02]  /*0950*/  @P1 IMAD R23, R5, R8.reuse, R7 ;  /* 0x0000000805171224 */ /* 0x080fe400078e0207 */
[----:B------:R-:W-:Y:S02]  /*0960*/  @P1 IMAD R21, R0, R8, R5 ;  /* 0x0000000800151224 */ /* 0x000fe400078e0205 */
[----:B---3--:R-:W-:-:S06]  /*0970*/  @P1 IMAD.WIDE.U32 R16, R23, 0x4, R10 ;  /* 0x0000000417101825 */ /* 0x008fcc00078e000a */
[----:B0-----:R-:W3:Y:S01]  /*0980*/  @P1 LDG.E R16, desc[UR4][R16.64] ;  /* 0x0000000410101981 */ /* 0x001ee2000c1e1900 */
[----:B----4-:R-:W-:-:S05]  /*0990*/  @P1 IMAD.WIDE.U32 R18, R21, 0x4, R14 ;  /* 0x0000000415121825 */ /* 0x010fca00078e000e */
[----:B--2---:R-:W3:Y:S01]  /*09a0*/  @P1 LDG.E R9, desc[UR4][R18.64] ;  /* 0x0000000412091981 */ /* 0x004ee2000c1e1900 */
[----:B------:R-:W-:Y:S02]  /*09b0*/  @P1 IADD3 R21, PT, PT, R21, 0x1, RZ ;  /* 0x0000000115151810 */ /* 0x000fe40007ffe0ff */
[----:B------:R-:W-:-:S03]  /*09c0*/  @P1 IADD3 R25, PT, PT, R23, R8, RZ ;  /* 0x0000000817191210 */ /* 0x000fc60007ffe0ff */
[----:B------:R-:W-:Y:S02]  /*09d0*/  @P1 IMAD.WIDE.U32 R20, R21, 0x4, R14 ;  /* 0x0000000415141825 */ /* 0x000fe400078e000e */
[----:B------:R-:W0:Y:S02]  /*09e0*/  LDC.64 R14, c[0x0][0x380] ;  /* 0x0000e000ff0e7b82 */ /* 0x000e240000000a00 */
[----:B-1----:R-:W-:-:S06]  /*09f0*/  @P1 IMAD.WIDE.U32 R24, R25, 0x4, R10 ;  /* 0x0000000419181825 */ /* 0x002fcc00078e000a */
[----:B------:R-:W1:Y:S01]  /*0a00*/  LDC.64 R10, c[0x0][0x388] ;  /* 0x0000e200ff0a7b82 */ /* 0x000e620000000a00 */
[----:B---3--:R-:W-:-:S05]  /*0a10*/  @P1 FFMA R9, R9, R16, R22 ;  /* 0x0000001009091223 */ /* 0x008fca0000000016 */
[----:B------:R-:W-:Y:S04]  /*0a20*/  @P1 STG.E desc[UR4][R12.64], R9 ;  /* 0x000000090c001986 */ /* 0x000fe8000c101904 */
[----:B------:R-:W2:Y:S04]  /*0a30*/  @P1 LDG.E R20, desc[UR4][R20.64] ;  /* 0x0000000414141981 */ /* 0x000ea8000c1e1900 */
[----:B------:R-:W2:Y:S01]  /*0a40*/  @P1 LDG.E R24, desc[UR4][R24.64] ;  /* 0x0000000418181981 */ /* 0x000ea2000c1e1900 */
[----:B------:R-:W-:Y:S02]  /*0a50*/  LOP3.LUT P2, RZ, R8, 0x1, RZ, 0xc0, !PT ;  /* 0x0000000108ff7812 */ /* 0x000fe4000784c0ff */
[----:B------:R-:W-:-:S11]  /*0a60*/  @P1 IADD3 R5, PT, PT, R5, 0x2, RZ ;  /* 0x0000000205051810 */ /* 0x000fd60007ffe0ff */
[-C--:B------:R-:W-:Y:S02]  /*0a70*/  @P2 IMAD R17, R0, R8.reuse, R5 ;  /* 0x0000000800112224 */ /* 0x080fe400078e0205 */
[----:B------:R-:W-:Y:S02]  /*0a80*/  @P2 IMAD R5, R5, R8, R7 ;  /* 0x0000000805052224 */ /* 0x000fe400078e0207 */
[----:B0-----:R-:W-:-:S04]  /*0a90*/  @P2 IMAD.WIDE.U32 R14, R17, 0x4, R14 ;  /* 0x00000004110e2825 */ /* 0x001fc800078e000e */
[----:B-1----:R-:W-:-:S04]  /*0aa0*/  @P2 IMAD.WIDE.U32 R10, R5, 0x4, R10 ;  /* 0x00000004050a2825 */ /* 0x002fc800078e000a */
[----:B--2---:R-:W-:-:S05]  /*0ab0*/  @P1 FFMA R22, R20, R24, R9 ;  /* 0x0000001814161223 */ /* 0x004fca0000000009 */
[----:B------:R0:W-:Y:S04]  /*0ac0*/  @P1 STG.E desc[UR4][R12.64], R22 ;  /* 0x000000160c001986 */ /* 0x0001e8000c101904 */
[----:B------:R-:W0:Y:S04]  /*0ad0*/  @P2 LDG.E R15, desc[UR4][R14.64] ;  /* 0x000000040e0f2981 */ /* 0x000e28000c1e1900 */
[----:B------:R-:W0:Y:S02]  /*0ae0*/  @P2 LDG.E R10, desc[UR4][R10.64] ;  /* 0x000000040a0a2981 */ /* 0x000e24000c1e1900 */
[----:B0-----:R-:W-:-:S05]  /*0af0*/  @P2 FFMA R22, R15, R10, R22 ;  /* 0x0000000a0f162223 */ /* 0x001fca0000000016 */
[----:B------:R3:W-:Y:S02]  /*0b00*/  @P2 STG.E desc[UR4][R12.64], R22 ;  /* 0x000000160c002986 */ /* 0x0007e4000c101904 */
.L_x_8:
[----:B------:R-:W-:-:S04]  /*0b10*/  IADD3 R7, PT, PT, R7, 0x1, RZ ;  /* 0x0000000107077810 */ /* 0x000fc80007ffe0ff */
[----:B------:R-:W-:-:S13]  /*0b20*/  ISETP.NE.AND P1, PT, R7, R8, PT ;  /* 0x000000080700720c */ /* 0x000fda0003f25270 */
[----:B------:R-:W-:Y:S05]  /*0b30*/  @P1 BRA `(.L_x_10) ;  /* 0xfffffff400781947 */ /* 0x000fea000383ffff */
[----:B0-----:R-:W-:Y:S05]  /*0b40*/  EXIT ;  /* 0x000000000000794d */ /* 0x001fea0003800000 */
.L_x_11:
        /* <DEDUP_REMOVED lines=11> */
.L_x_18:


//--------------------- .text._Z30matrixMulKernel_1thread1elemenPfS_S_iii --------------------------
	.section	.text._Z30matrixMulKernel_1thread1elemenPfS_S_iii,"ax",@progbits
	.align	128
        .global         _Z30matrixMulKernel_1thread1elemenPfS_S_iii
        .type           _Z30matrixMulKernel_1thread1elemenPfS_S_iii,@function
        .size           _Z30matrixMulKernel_1thread1elemenPfS_S_iii,(.L_x_19 - _Z30matrixMulKernel_1thread1elemenPfS_S_iii)
        .other          _Z30matrixMulKernel_1thread1elemenPfS_S_iii,@"STO_CUDA_ENTRY STV_DEFAULT"
_Z30matrixMulKernel_1thread1elemenPfS_S_iii:
.text._Z30matrixMulKernel_1thread1elemenPfS_S_iii:
[----:B------:R-:W-:Y:S01]  /*0000*/  LDC R1, c[0x0][0x37c] ;  /* 0x0000df00ff017b82 */ /* 0x000fe20000000800 */
[----:B------:R-:W0:Y:S07]  /*0010*/  S2R R0, SR_CTAID.Y ;  /* 0x0000000000007919 */ /* 0x000e2e0000002600 */
[----:B------:R-:W1:Y:S01]  /*0020*/  S2UR UR5, SR_CTAID.X ;  /* 0x00000000000579c3 */ /* 0x000e620000002500 */
[----:B------:R-:W0:Y:S01]  /*0030*/  LDCU UR6, c[0x0][0x364] ;  /* 0x00006c80ff0677ac */ /* 0x000e220008000800 */
[----:B------:R-:W0:Y:S01]  /*0040*/  S2R R3, SR_TID.Y ;  /* 0x0000000000037919 */ /* 0x000e220000002200 */
[----:B------:R-:W1:Y:S01]  /*0050*/  LDCU UR4, c[0x0][0x360] ;  /* 0x00006c00ff0477ac */ /* 0x000e620008000800 */
[----:B------:R-:W2:Y:S01]  /*0060*/  S2R R4, SR_TID.X ;  /* 0x0000000000047919 */ /* 0x000ea20000002100 */
[----:B------:R-:W3:Y:S01]  /*0070*/  LDCU.64 UR8, c[0x0][0x398] ;  /* 0x00007300ff0877ac */ /* 0x000ee20008000a00 */
[----:B-1----:R-:W-:Y:S01]  /*0080*/  UIMAD UR4, UR4, UR5, URZ ;  /* 0x00000005040472a4 */ /* 0x002fe2000f8e02ff */
[----:B0-----:R-:W-:-:S05]  /*0090*/  IMAD R0, R0, UR6, R3 ;  /* 0x0000000600007c24 */ /* 0x001fca000f8e0203 */
[----:B--2---:R-:W-:Y:S02]  /*00a0*/  IADD3 R2, PT, PT, R4, UR4, RZ ;  /* 0x0000000404027c10 */ /* 0x004fe4000fffe0ff */
[----:B---3--:R-:W-:-:S04]  /*00b0*/  ISETP.GE.U32.AND P0, PT, R0, UR9, PT ;  /* 0x0000000900007c0c */ /* 0x008fc8000bf06070 */
[----:B------:R-:W-:-:S13]  /*00c0*/  ISETP.GE.U32.OR P0, PT, R2, UR8, P0 ;  /* 0x0000000802007c0c */ /* 0x000fda0008706470 */
[----:B------:R-:W-:Y:S05]  /*00d0*/  @P0 EXIT ;  /* 0x000000000000094d */ /* 0x000fea0003800000 */
[----:B------:R-:W0:Y:S01]  /*00e0*/  LDC R3, c[0x0][0x3a0] ;  /* 0x0000e800ff037b82 */ /* 0x000e220000000800 */
[----:B------:R-:W1:Y:S01]  /*00f0*/  LDCU.64 UR6, c[0x0][0x358] ;  /* 0x00006b00ff0677ac */ /* 0x000e620008000a00 */
[----:B------:R-:W-:Y:S01]  /*0100*/  HFMA2 R26, -RZ, RZ, 0, 0 ;  /* 0x00000000ff1a7431 */ /* 0x000fe200000001ff */
[----:B0-----:R-:W-:-:S13]  /*0110*/  ISETP.NE.AND P0, PT, R3, RZ, PT ;  /* 0x000000ff0300720c */ /* 0x001fda0003f05270 */
[----:B-1----:R-:W-:Y:S05]  /*0120*/  @!P0 BRA `(.L_x_12) ;  /* 0x0000000800448947 */ /* 0x002fea0003800000 */
[C---:B------:R-:W-:Y:S02]  /*0130*/  ISETP.GE.U32.AND P1, PT, R3.reuse, 0x8, PT ;  /* 0x000000080300780c */ /* 0x040fe40003f26070 */
[----:B------:R-:W-:Y:S02]  /*0140*/  LOP3.LUT R5, R3, 0x7, RZ, 0xc0, !PT ;  /* 0x0000000703057812 */ /* 0x000fe400078ec0ff */
[----:B------:R-:W-:Y:S02]  /*0150*/  MOV R26, RZ ;  /* 0x000000ff001a7202 */ /* 0x000fe40000000f00 */
[----:B------:R-:W-:Y:S02]  /*0160*/  ISETP.NE.AND P0, PT, R5, RZ, PT ;  /* 0x000000ff0500720c */ /* 0x000fe40003f05270 */
[----:B------:R-:W-:-:S05]  /*0170*/  MOV R6, RZ ;  /* 0x000000ff00067202 */ /* 0x000fca0000000f00 */
[----:B------:R-:W-:Y:S06]  /*0180*/  @!P1 BRA `(.L_x_13) ;  /* 0x0000000400249947 */ /* 0x000fec0003800000 */
[C---:B------:R-:W-:Y:S01]  /*0190*/  LOP3.LUT R6, R3.reuse, 0xfffffff8, RZ, 0xc0, !PT ;  /* 0xfffffff803067812 */ /* 0x040fe200078ec0ff */
[C---:B------:R-:W-:Y:S01]  /*01a0*/  IMAD R8, R3.reuse, 0x3, R2 ;  /* 0x0000000303087824 */ /* 0x040fe200078e0202 */
[C---:B------:R-:W-:Y:S01]  /*01b0*/  IADD3 R4, PT, PT, R3.reuse, UR4, R4 ;  /* 0x0000000403047c10 */ /* 0x040fe2000fffe004 */
[C-C-:B------:R-:W-:Y:S01]  /*01c0*/  IMAD R10, R3.reuse, 0x5, R2.reuse ;  /* 0x00000005030a7824 */ /* 0x140fe200078e0202 */
[CC--:B------:R-:W-:Y:S01]  /*01d0*/  LEA R7, R3.reuse, R2.reuse, 0x1 ;  /* 0x0000000203077211 */ /* 0x0c0fe200078e08ff */
[C-C-:B------:R-:W-:Y:S01]  /*01e0*/  IMAD R11, R3.reuse, 0x6, R2.reuse ;  /* 0x00000006030b7824 */ /* 0x140fe200078e0202 */
[CC--:B------:R-:W-:Y:S01]  /*01f0*/  LEA R9, R3.reuse, R2.reuse, 0x2 ;  /* 0x0000000203097211 */ /* 0x0c0fe200078e10ff */
[----:B------:R-:W-:Y:S01]  /*0200*/  IMAD R18, R3, 0x7, R2 ;  /* 0x0000000703127824 */ /* 0x000fe200078e0202 */
[----:B------:R-:W-:Y:S01]  /*0210*/  MOV R26, RZ ;  /* 0x000000ff001a7202 */ /* 0x000fe20000000f00 */
[----:B------:R-:W-:Y:S01]  /*0220*/  IMAD R20, R0, R3, 0x3 ;  /* 0x0000000300147424 */ /* 0x000fe200078e0203 */
[----:B------:R-:W-:-:S02]  /*0230*/  MOV R19, R2 ;  /* 0x0000000200137202 */ /* 0x000fc40000000f00 */
[----:B------:R-:W-:-:S07]  /*0240*/  IADD3 R21, PT, PT, -R6, RZ, RZ ;  /* 0x000000ff06157210 */ /* 0x000fce0007ffe1ff */
.L_x_14:
[----:B------:R-:W0:Y:S01]  /*0250*/  LDC.64 R12, c[0x0][0x380] ;  /* 0x0000e000ff0c7b82 */ /* 0x000e220000000a00 */
[C---:B------:R-:W-:Y:S02]  /*0260*/  IADD3 R25, PT, PT, R20.reuse, -0x3, RZ ;  /* 0xfffffffd14197810 */ /* 0x040fe40007ffe0ff */
[----:B------:R-:W-:-:S05]  /*0270*/  IADD3 R23, PT, PT, R20, -0x2, RZ ;  /* 0xfffffffe14177810 */ /* 0x000fca0007ffe0ff */
[----:B------:R-:W1:Y:S01]  /*0280*/  LDC.64 R14, c[0x0][0x388] ;  /* 0x0000e200ff0e7b82 */ /* 0x000e620000000a00 */
[----:B0-----:R-:W-:-:S04]  /*0290*/  IMAD.WIDE.U32 R24, R25, 0x4, R12 ;  /* 0x0000000419187825 */ /* 0x001fc800078e000c */
[----:B------:R-:W-:Y:S02]  /*02a0*/  IMAD.WIDE.U32 R22, R23, 0x4, R12 ;  /* 0x0000000417167825 */ /* 0x000fe400078e000c */
[----:B------:R-:W2:Y:S02]  /*02b0*/  LDG.E R25, desc[UR6][R24.64] ;  /* 0x0000000618197981 */ /* 0x000ea4000c1e1900 */
[--C-:B-1----:R-:W-:Y:S02]  /*02c0*/  IMAD.WIDE.U32 R16, R19, 0x4, R14.reuse ;  /* 0x0000000413107825 */ /* 0x102fe400078e000e */
[----:B------:R-:W3:Y:S04]  /*02d0*/  LDG.E R27, desc[UR6][R22.64] ;  /* 0x00000006161b7981 */ /* 0x000ee8000c1e1900 */
[----:B------:R0:W2:Y:S02]  /*02e0*/  LDG.E R29, desc[UR6][R16.64] ;  /* 0x00000006101d7981 */ /* 0x0000a4000c1e1900 */
[----:B0-----:R-:W-:-:S05]  /*02f0*/  IMAD.WIDE.U32 R16, R4, 0x4, R14 ;  /* 0x0000000404107825 */ /* 0x001fca00078e000e */
[----:B------:R0:W3:Y:S01]  /*0300*/  LDG.E R28, desc[UR6][R16.64] ;  /* 0x00000006101c7981 */ /* 0x0000e2000c1e1900 */
[----:B------:R-:W-:-:S05]  /*0310*/  IADD3 R23, PT, PT, R20, -0x1, RZ ;  /* 0xffffffff14177810 */ /* 0x000fca0007ffe0ff */
[----:B------:R-:W-:-:S04]  /*0320*/  IMAD.WIDE.U32 R22, R23, 0x4, R12 ;  /* 0x0000000417167825 */ /* 0x000fc800078e000c */
[----:B0-----:R-:W-:-:S04]  /*0330*/  IMAD.WIDE.U32 R16, R7, 0x4, R14 ;  /* 0x0000000407107825 */ /* 0x001fc800078e000e */
[----:B--2---:R-:W-:Y:S02]  /*0340*/  FFMA R29, R25, R29, R26 ;  /* 0x0000001d191d7223 */ /* 0x004fe4000000001a */
[----:B------:R0:W2:Y:S04]  /*0350*/  LDG.E R26, desc[UR6][R22.64] ;  /* 0x00000006161a7981 */ /* 0x0000a8000c1e1900 */
[----:B------:R1:W2:Y:S01]  /*0360*/  LDG.E R25, desc[UR6][R16.64] ;  /* 0x0000000610197981 */ /* 0x0002a2000c1e1900 */
[----:B0-----:R-:W-:-:S04]  /*0370*/  IMAD.WIDE.U32 R22, R20, 0x4, R12 ;  /* 0x0000000414167825 */ /* 0x001fc800078e000c */
[----:B-1----:R-:W-:-:S04]  /*0380*/  IMAD.WIDE.U32 R16, R8, 0x4, R14 ;  /* 0x0000000408107825 */ /* 0x002fc800078e000e */
[----:B---3--:R-:W-:Y:S01]  /*0390*/  FFMA R27, R27, R28, R29 ;  /* 0x0000001c1b1b7223 */ /* 0x008fe2000000001d */
[----:B------:R-:W3:Y:S04]  /*03a0*/  LDG.E R24, desc[UR6][R22.64] ;  /* 0x0000000616187981 */ /* 0x000ee8000c1e1900 */
[----:B------:R0:W3:Y:S01]  /*03b0*/  LDG.E R28, desc[UR6][R16.64] ;  /* 0x00000006101c7981 */ /* 0x0000e2000c1e1900 */
[----:B------:R-:W-:-:S05]  /*03c0*/  IADD3 R29, PT, PT, R20, 0x2, RZ ;  /* 0x00000002141d7810 */ /* 0x000fca0007ffe0ff */
[----:B0-----:R-:W-:Y:S01]  /*03d0*/  IMAD.WIDE.U32 R16, R29, 0x4, R12 ;  /* 0x000000041d107825 */ /* 0x001fe200078e000c */
[----:B------:R-:W-:-:S04]  /*03e0*/  IADD3 R29, PT, PT, R20, 0x3, RZ ;  /* 0x00000003141d7810 */ /* 0x000fc80007ffe0ff */
[----:B------:R0:W4:Y:S02]  /*03f0*/  LDG.E R23, desc[UR6][R16.64] ;  /* 0x0000000610177981 */ /* 0x000124000c1e1900 */
[----:B0-----:R-:W-:-:S04]  /*0400*/  IMAD.WIDE.U32 R16, R10, 0x4, R14 ;  /* 0x000000040a107825 */ /* 0x001fc800078e000e */
[----:B--2---:R-:W-:Y:S01]  /*0410*/  FFMA R25, R26, R25, R27 ;  /* 0x000000191a197223 */ /* 0x004fe2000000001b */
[----:B------:R-:W-:-:S03]  /*0420*/  IADD3 R27, PT, PT, R20, 0x1, RZ ;  /* 0x00000001141b7810 */ /* 0x000fc60007ffe0ff */
[----:B---3--:R-:W-:Y:S02]  /*0430*/  FFMA R22, R24, R28, R25 ;  /* 0x0000001c18167223 */ /* 0x008fe40000000019 */
[----:B------:R-:W-:-:S06]  /*0440*/  IMAD.WIDE.U32 R24, R27, 0x4, R12 ;  /* 0x000000041b187825 */ /* 0x000fcc00078e000c */
[----:B------:R-:W2:Y:S01]  /*0450*/  LDG.E R25, desc[UR6][R24.64] ;  /* 0x0000000618197981 */ /* 0x000ea2000c1e1900 */
[----:B------:R-:W-:-:S06]  /*0460*/  IMAD.WIDE.U32 R26, R9, 0x4, R14 ;  /* 0x00000004091a7825 */ /* 0x000fcc00078e000e */
[----:B------:R-:W2:Y:S04]  /*0470*/  LDG.E R26, desc[UR6][R26.64] ;  /* 0x000000061a1a7981 */ /* 0x000ea8000c1e1900 */
[----:B------:R0:W4:Y:S02]  /*0480*/  LDG.E R24, desc[UR6][R16.64] ;  /* 0x0000000610187981 */ /* 0x000124000c1e1900 */
[----:B0-----:R-:W-:Y:S01]  /*0490*/  IMAD.WIDE.U32 R16, R29, 0x4, R12 ;  /* 0x000000041d107825 */ /* 0x001fe200078e000c */
[----:B------:R-:W-:-:S05]  /*04a0*/  IADD3 R29, PT, PT, R20, 0x4, RZ ;  /* 0x00000004141d7810 */ /* 0x000fca0007ffe0ff */
[----:B------:R-:W-:Y:S01]  /*04b0*/  IMAD.WIDE.U32 R12, R29, 0x4, R12 ;  /* 0x000000041d0c7825 */ /* 0x000fe200078e000c */
[----:B------:R-:W3:Y:S04]  /*04c0*/  LDG.E R16, desc[UR6][R16.64] ;  /* 0x0000000610107981 */ /* 0x000ee8000c1e1900 */
[----:B------:R0:W5:Y:S02]  /*04d0*/  LDG.E R28, desc[UR6][R12.64] ;  /* 0x000000060c1c7981 */ /* 0x000164000c1e1900 */
[----:B0-----:R-:W-:-:S04]  /*04e0*/  IMAD.WIDE.U32 R12, R11, 0x4, R14 ;  /* 0x000000040b0c7825 */ /* 0x001fc800078e000e */
[----:B------:R-:W-:Y:S01]  /*04f0*/  IMAD.WIDE.U32 R14, R18, 0x4, R14 ;  /* 0x00000004120e7825 */ /* 0x000fe200078e000e */
[----:B------:R-:W3:Y:S05]  /*0500*/  LDG.E R29, desc[UR6][R12.64] ;  /* 0x000000060c1d7981 */ /* 0x000eea000c1e1900 */
[----:B------:R-:W5:Y:S01]  /*0510*/  LDG.E R14, desc[UR6][R14.64] ;  /* 0x000000060e0e7981 */ /* 0x000f62000c1e1900 */
[----:B------:R-:W-:-:S04]  /*0520*/  IADD3 R21, PT, PT, R21, 0x8, RZ ;  /* 0x0000000815157810 */ /* 0x000fc80007ffe0ff */
[----:B------:R-:W-:Y:S02]  /*0530*/  ISETP.NE.AND P1, PT, R21, RZ, PT ;  /* 0x000000ff1500720c */ /* 0x000fe40003f25270 */
[----:B------:R-:W-:Y:S02]  /*0540*/  IADD3 R20, PT, PT, R20, 0x8, RZ ;  /* 0x0000000814147810 */ /* 0x000fe40007ffe0ff */
[C---:B------:R-:W-:Y:S02]  /*0550*/  LEA R4, R3.reuse, R4, 0x3 ;  /* 0x0000000403047211 */ /* 0x040fe400078e18ff */
[C---:B------:R-:W-:Y:S02]  /*0560*/  LEA R7, R3.reuse, R7, 0x3 ;  /* 0x0000000703077211 */ /* 0x040fe400078e18ff */
[C---:B------:R-:W-:Y:S02]  /*0570*/  LEA R8, R3.reuse, R8, 0x3 ;  /* 0x0000000803087211 */ /* 0x040fe400078e18ff */
[----:B------:R-:W-:-:S02]  /*0580*/  LEA R9, R3, R9, 0x3 ;  /* 0x0000000903097211 */ /* 0x000fc400078e18ff */
[C---:B------:R-:W-:Y:S02]  /*0590*/  LEA R10, R3.reuse, R10, 0x3 ;  /* 0x0000000a030a7211 */ /* 0x040fe400078e18ff */
[C---:B------:R-:W-:Y:S02]  /*05a0*/  LEA R11, R3.reuse, R11, 0x3 ;  /* 0x0000000b030b7211 */ /* 0x040fe400078e18ff */
[C---:B------:R-:W-:Y:S02]  /*05b0*/  LEA R18, R3.reuse, R18, 0x3 ;  /* 0x0000001203127211 */ /* 0x040fe400078e18ff */
[----:B------:R-:W-:Y:S01]  /*05c0*/  LEA R19, R3, R19, 0x3 ;  /* 0x0000001303137211 */ /* 0x000fe200078e18ff */
[----:B--2---:R-:W-:-:S04]  /*05d0*/  FFMA R22, R25, R26, R22 ;  /* 0x0000001a19167223 */ /* 0x004fc80000000016 */
[----:B----4-:R-:W-:-:S04]  /*05e0*/  FFMA R23, R23, R24, R22 ;  /* 0x0000001817177223 */ /* 0x010fc80000000016 */
[----:B---3--:R-:W-:-:S04]  /*05f0*/  FFMA R23, R16, R29, R23 ;  /* 0x0000001d10177223 */ /* 0x008fc80000000017 */
[----:B-----5:R-:W-:Y:S01]  /*0600*/  FFMA R26, R28, R14, R23 ;  /* 0x0000000e1c1a7223 */ /* 0x020fe20000000017 */
[----:B------:R-:W-:Y:S06]  /*0610*/  @P1 BRA `(.L_x_14) ;  /* 0xfffffffc000c1947 */ /* 0x000fec000383ffff */
.L_x_13:
[----:B------:R-:W-:Y:S05]  /*0620*/  @!P0 BRA `(.L_x_12) ;  /* 0x0000000400048947 */ /* 0x000fea0003800000 */
[----:B------:R-:W-:Y:S02]  /*0630*/  ISETP.GE.U32.AND P0, PT, R5, 0x4, PT ;  /* 0x000000040500780c */ /* 0x000fe40003f06070 */
[----:B------:R-:W-:-:S04]  /*0640*/  LOP3.LUT R20, R3, 0x3, RZ, 0xc0, !PT ;  /* 0x0000000303147812 */ /* 0x000fc800078ec0ff */
[----:B------:R-:W-:-:S07]  /*0650*/  ISETP.NE.AND P1, PT, R20, RZ, PT ;  /* 0x000000ff1400720c */ /* 0x000fce0003f25270 */
[----:B------:R-:W-:Y:S06]  /*0660*/  @!P0 BRA `(.L_x_15) ;  /* 0x00000000007c8947 */ /* 0x000fec0003800000 */
[----:B------:R-:W0:Y:S01]  /*0670*/  LDC.64 R4, c[0x0][0x388] ;  /* 0x0000e200ff047b82 */ /* 0x000e220000000a00 */
[-C--:B------:R-:W-:Y:S02]  /*0680*/  IMAD R11, R0, R3.reuse, R6 ;  /* 0x00000003000b7224 */ /* 0x080fe400078e0206 */
[----:B------:R-:W-:-:S03]  /*0690*/  IMAD R10, R6, R3, R2 ;  /* 0x00000003060a7224 */ /* 0x000fc600078e0202 */
[C---:B------:R-:W-:Y:S02]  /*06a0*/  IADD3 R19, PT, PT, R11.reuse, 0x1, RZ ;  /* 0x000000010b137810 */ /* 0x040fe40007ffe0ff */
[----:B------:R-:W1:Y:S01]  /*06b0*/  LDC.64 R8, c[0x0][0x380] ;  /* 0x0000e000ff087b82 */ /* 0x000e620000000a00 */
[C---:B------:R-:W-:Y:S02]  /*06c0*/  IADD3 R13, PT, PT, R11.reuse, 0x2, RZ ;  /* 0x000000020b0d7810 */ /* 0x040fe40007ffe0ff */
[----:B------:R-:W-:Y:S01]  /*06d0*/  IADD3 R25, PT, PT, R11, 0x3, RZ ;  /* 0x000000030b197810 */ /* 0x000fe20007ffe0ff */
[C---:B0-----:R-:W-:Y:S01]  /*06e0*/  IMAD.WIDE.U32 R16, R10.reuse, 0x4, R4 ;  /* 0x000000040a107825 */ /* 0x041fe200078e0004 */
[----:B------:R-:W-:-:S04]  /*06f0*/  IADD3 R10, PT, PT, R10, R3, RZ ;  /* 0x000000030a0a7210 */ /* 0x000fc80007ffe0ff */
[CC--:B------:R-:W-:Y:S01]  /*0700*/  IADD3 R21, PT, PT, R10.reuse, R3.reuse, RZ ;  /* 0x000000030a157210 */ /* 0x0c0fe20007ffe0ff */
[--C-:B-1----:R-:W-:Y:S01]  /*0710*/  IMAD.WIDE.U32 R22, R11, 0x4, R8.reuse ;  /* 0x000000040b167825 */ /* 0x102fe200078e0008 */
[----:B------:R-:W2:Y:S03]  /*0720*/  LDG.E R16, desc[UR6][R16.64] ;  /* 0x0000000610107981 */ /* 0x000ea6000c1e1900 */
[----:B------:R-:W-:Y:S01]  /*0730*/  IMAD.WIDE.U32 R18, R19, 0x4, R8 ;  /* 0x0000000413127825 */ /* 0x000fe200078e0008 */
[----:B------:R-:W2:Y:S03]  /*0740*/  LDG.E R7, desc[UR6][R22.64] ;  /* 0x0000000616077981 */ /* 0x000ea6000c1e1900 */
[----:B------:R-:W-:Y:S01]  /*0750*/  IMAD.WIDE.U32 R14, R10, 0x4, R4 ;  /* 0x000000040a0e7825 */ /* 0x000fe200078e0004 */
[----:B------:R-:W-:Y:S01]  /*0760*/  IADD3 R27, PT, PT, R21, R3, RZ ;  /* 0x00000003151b7210 */ /* 0x000fe20007ffe0ff */
[----:B------:R-:W3:Y:S02]  /*0770*/  LDG.E R18, desc[UR6][R18.64] ;  /* 0x0000000612127981 */ /* 0x000ee4000c1e1900 */
[----:B------:R-:W-:-:S02]  /*0780*/  IMAD.WIDE.U32 R12, R13, 0x4, R8 ;  /* 0x000000040d0c7825 */ /* 0x000fc400078e0008 */
[----:B------:R-:W3:Y:S02]  /*0790*/  LDG.E R14, desc[UR6][R14.64] ;  /* 0x000000060e0e7981 */ /* 0x000ee4000c1e1900 */
[----:B------:R-:W-:Y:S02]  /*07a0*/  IMAD.WIDE.U32 R10, R21, 0x4, R4 ;  /* 0x00000004150a7825 */ /* 0x000fe400078e0004 */
[----:B------:R-:W4:Y:S02]  /*07b0*/  LDG.E R12, desc[UR6][R12.64] ;  /* 0x000000060c0c7981 */ /* 0x000f24000c1e1900 */
[----:B------:R-:W-:Y:S02]  /*07c0*/  IMAD.WIDE.U32 R8, R25, 0x4, R8 ;  /* 0x0000000419087825 */ /* 0x000fe400078e0008 */
[----:B------:R-:W4:Y:S02]  /*07d0*/  LDG.E R10, desc[UR6][R10.64] ;  /* 0x000000060a0a7981 */ /* 0x000f24000c1e1900 */
[----:B------:R-:W-:-:S02]  /*07e0*/  IMAD.WIDE.U32 R4, R27, 0x4, R4 ;  /* 0x000000041b047825 */ /* 0x000fc400078e0004 */
[----:B------:R-:W5:Y:S04]  /*07f0*/  LDG.E R8, desc[UR6][R8.64] ;  /* 0x0000000608087981 */ /* 0x000f68000c1e1900 */
[----:B------:R-:W5:Y:S01]  /*0800*/  LDG.E R4, desc[UR6][R4.64] ;  /* 0x0000000604047981 */ /* 0x000f62000c1e1900 */
[----:B------:R-:W-:Y:S01]  /*0810*/  IADD3 R6, PT, PT, R6, 0x4, RZ ;  /* 0x0000000406067810 */ /* 0x000fe20007ffe0ff */
[----:B--2---:R-:W-:-:S04]  /*0820*/  FFMA R7, R7, R16, R26 ;  /* 0x0000001007077223 */ /* 0x004fc8000000001a */
[----:B---3--:R-:W-:-:S04]  /*0830*/  FFMA R7, R18, R14, R7 ;  /* 0x0000000e12077223 */ /* 0x008fc80000000007 */
[----:B----4-:R-:W-:-:S04]  /*0840*/  FFMA R7, R12, R10, R7 ;  /* 0x0000000a0c077223 */ /* 0x010fc80000000007 */
[----:B-----5:R-:W-:-:S07]  /*0850*/  FFMA R26, R8, R4, R7 ;  /* 0x00000004081a7223 */ /* 0x020fce0000000007 */
.L_x_15:
[----:B------:R-:W-:Y:S05]  /*0860*/  @!P1 BRA `(.L_x_12) ;  /* 0x0000000000749947 */ /* 0x000fea0003800000 */
[----:B------:R-:W0:Y:S01]  /*0870*/  LDC.64 R10, c[0x0][0x388] ;  /* 0x0000e200ff0a7b82 */ /* 0x000e220000000a00 */
[----:B------:R-:W-:Y:S02]  /*0880*/  ISETP.NE.AND P0, PT, R20, 0x1, PT ;  /* 0x000000011400780c */ /* 0x000fe40003f05270 */
[----:B------:R-:W-:-:S04]  /*0890*/  LOP3.LUT R7, R3, 0x1, RZ, 0xc0, !PT ;  /* 0x0000000103077812 */ /* 0x000fc800078ec0ff */
[----:B------:R-:W-:Y:S01]  /*08a0*/  ISETP.NE.U32.AND P1, PT, R7, 0x1, PT ;  /* 0x000000010700780c */ /* 0x000fe20003f25070 */
[----:B------:R-:W1:Y:S06]  /*08b0*/  LDC.64 R14, c[0x0][0x380] ;  /* 0x0000e000ff0e7b82 */ /* 0x000e6c0000000a00 */
[-C--:B------:R-:W-:Y:S02]  /*08c0*/  @P0 IMAD R7, R0, R3.reuse, R6 ;  /* 0x0000000300070224 */ /* 0x080fe400078e0206 */
[----:B------:R-:W2:Y:S01]  /*08d0*/  LDC.64 R8, c[0x0][0x380] ;  /* 0x0000e000ff087b82 */ /* 0x000ea20000000a00 */
[C---:B------:R-:W-:Y:S01]  /*08e0*/  @P0 IMAD R12, R6.reuse, R3, R2 ;  /* 0x00000003060c0224 */ /* 0x040fe200078e0202 */
[----:B------:R-:W-:-:S02]  /*08f0*/  @P0 IADD3 R6, PT, PT, R6, 0x2, RZ ;  /* 0x0000000206060810 */ /* 0x000fc40007ffe0ff */
[----:B------:R-:W-:Y:S02]  /*0900*/  @P0 IADD3 R19, PT, PT, R7, 0x1, RZ ;  /* 0x0000000107130810 */ /* 0x000fe40007ffe0ff */
[C---:B------:R-:W-:Y:S02]  /*0910*/  @P0 IADD3 R21, PT, PT, R12.reuse, R3, RZ ;  /* 0x000000030c150210 */ /* 0x040fe40007ffe0ff */
[----:B------:R-:W3:Y:S01]  /*0920*/  LDC.64 R4, c[0x0][0x388] ;  /* 0x0000e200ff047b82 */ /* 0x000ee20000000a00 */
[----:B0-----:R-:W-:-:S04]  /*0930*/  @P0 IMAD.WIDE.U32 R12, R12, 0x4, R10 ;  /* 0x000000040c0c0825 */ /* 0x001fc800078e000a */
[----:B------:R-:W-:Y:S02]  /*0940*/  @P0 IMAD.WIDE.U32 R10, R21, 0x4, R10 ;  /* 0x00000004150a0825 */ /* 0x000fe400078e000a */
[----:B------:R-:W4:Y:S02]  /*0950*/  @P0 LDG.E R12, desc[UR6][R12.64] ;  /* 0x000000060c0c0981 */ /* 0x000f24000c1e1900 */
[--C-:B-1----:R-:W-:Y:S02]  /*0960*/  @P0 IMAD.WIDE.U32 R16, R7, 0x4, R14.reuse ;  /* 0x0000000407100825 */ /* 0x102fe400078e000e */
[----:B------:R-:W5:Y:S02]  /*0970*/  @P0 LDG.E R10, desc[UR6][R10.64] ;  /* 0x000000060a0a0981 */ /* 0x000f64000c1e1900 */
[----:B------:R-:W-:Y:S02]  /*0980*/  @P0 IMAD.WIDE.U32 R14, R19, 0x4, R14 ;  /* 0x00000004130e0825 */ /* 0x000fe400078e000e */
[----:B------:R-:W4:Y:S02]  /*0990*/  @P0 LDG.E R7, desc[UR6][R16.64] ;  /* 0x0000000610070981 */ /* 0x000f24000c1e1900 */
[----:B------:R-:W-:-:S02]  /*09a0*/  @!P1 IMAD R19, R0, R3, R6 ;  /* 0x0000000300139224 */ /* 0x000fc400078e0206 */
[----:B------:R-:W-:Y:S01]  /*09b0*/  @!P1 IMAD R21, R6, R3, R2 ;  /* 0x0000000306159224 */ /* 0x000fe200078e0202 */
[----:B------:R-:W5:Y:S01]  /*09c0*/  @P0 LDG.E R14, desc[UR6][R14.64] ;  /* 0x000000060e0e0981 */ /* 0x000f62000c1e1900 */
[----:B--2---:R-:W-:-:S04]  /*09d0*/  @!P1 IMAD.WIDE.U32 R8, R19, 0x4, R8 ;  /* 0x0000000413089825 */ /* 0x004fc800078e0008 */
[----:B---3--:R-:W-:Y:S02]  /*09e0*/  @!P1 IMAD.WIDE.U32 R4, R21, 0x4, R4 ;  /* 0x0000000415049825 */ /* 0x008fe400078e0004 */
[----:B------:R-:W2:Y:S04]  /*09f0*/  @!P1 LDG.E R9, desc[UR6][R8.64] ;  /* 0x0000000608099981 */ /* 0x000ea8000c1e1900 */
[----:B------:R-:W2:Y:S01]  /*0a00*/  @!P1 LDG.E R4, desc[UR6][R4.64] ;  /* 0x0000000604049981 */ /* 0x000ea2000c1e1900 */
[----:B----4-:R-:W-:-:S04]  /*0a10*/  @P0 FFMA R7, R7, R12, R26 ;  /* 0x0000000c07070223 */ /* 0x010fc8000000001a */
[----:B-----5:R-:W-:-:S04]  /*0a20*/  @P0 FFMA R26, R14, R10, R7 ;  /* 0x0000000a0e1a0223 */ /* 0x020fc80000000007 */
[----:B--2---:R-:W-:-:S07]  /*0a30*/  @!P1 FFMA R26, R9, R4, R26 ;  /* 0x00000004091a9223 */ /* 0x004fce000000001a */
.L_x_12:
[----:B------:R-:W0:Y:S01]  /*0a40*/  LDC.64 R4, c[0x0][0x390] ;  /* 0x0000e400ff047b82 */ /* 0x000e220000000a00 */
[----:B------:R-:W-:-:S04]  /*0a50*/  IMAD R3, R0, R3, R2 ;  /* 0x0000000300037224 */ /* 0x000fc800078e0202 */
[----:B0-----:R-:W-:-:S05]  /*0a60*/  IMAD.WIDE.U32 R2, R3, 0x4, R4 ;  /* 0x0000000403027825 */ /* 0x001fca00078e0004 */
[----:B------:R-:W-:Y:S01]  /*0a70*/  STG.E desc[UR6][R2.64], R26 ;  /* 0x0000001a02007986 */ /* 0x000fe2000c101906 */
[----:B------:R-:W-:Y:S05]  /*0a80*/  EXIT ;  /* 0x000000000000794d */ /* 0x000fea0003800000 */
.L_x_16:
        /* <DEDUP_REMOVED lines=15> */
.L_x_19:


//--------------------- .nv.shared.reserved.0     --------------------------
	.section	.nv.shared.reserved.0,"aw",@nobits
	.weak		__nv_reservedSMEM_offset_0_alias
	.size		__nv_reservedSMEM_offset_0_alias, 0, 64
	.other		__nv_reservedSMEM_offset_0_alias,@"STO_CUDA_RESERVED_SHARED STV_DEFAULT"
__nv_reservedSMEM_offset_0_alias:
	.zero		0
	.zero		64


//--------------------- .nv.constant0._Z30matrixMulKernel_1thread1columnPfS_S_iii --------------------------
	.section	.nv.constant0._Z30matrixMulKernel_1thread1columnPfS_S_iii,"a",@progbits
	.sectionflags	@""
	.align	4
.nv.constant0._Z30matrixMulKernel_1thread1columnPfS_S_iii:
	.zero		932


//--------------------- .nv.constant0._Z27matrixMulKernel_1thread1rowPfS_S_iii --------------------------
	.section	.nv.constant0._Z27matrixMulKernel_1thread1rowPfS_S_iii,"a",@progbits
	.sectionflags	@""
	.align	4
.nv.constant0._Z27matrixMulKernel_1thread1rowPfS_S_iii:
	.zero		932


//--------------------- .nv.constant0._Z30matrixMulKernel_1thread1elemenPfS_S_iii --------------------------
	.section	.nv.constant0._Z30matrixMulKernel_1thread1elemenPfS_S_iii,"a",@progbits
	.sectionflags	@""
	.align	4
.nv.constant0._Z30matrixMulKernel_1thread1elemenPfS_S_iii:
	.zero		932


//--------------------- SYMBOLS --------------------------

	.type		.nv.reservedSmem.offset0,@object
	.size		.nv.reservedSmem.offset0,0x4
